//
// Generated by NVIDIA NVVM Compiler
//
// Compiler Build ID: CL-36424714
// Cuda compilation tools, release 13.0, V13.0.88
// Based on NVVM 20.0.0
//

.version 9.0
.target sm_100
.address_size 64

	// .globl	_Z9renderGPUP6uchar4ii4Vec3S1_dPK5LightiPK3Trii
.func  (.param .align 16 .b8 func_retval0[16]) __internal_trig_reduction_slowpathd
(
	.param .b64 __internal_trig_reduction_slowpathd_param_0
)
;
.global .align 8 .b8 __cudart_i2opi_d[144] = {8, 93, 141, 31, 177, 95, 251, 107, 234, 146, 82, 138, 247, 57, 7, 61, 123, 241, 229, 235, 199, 186, 39, 117, 45, 234, 95, 158, 102, 63, 70, 79, 183, 9, 203, 39, 207, 126, 54, 109, 31, 109, 10, 90, 139, 17, 47, 239, 15, 152, 5, 222, 255, 151, 248, 31, 59, 40, 249, 189, 139, 95, 132, 156, 244, 57, 83, 131, 57, 214, 145, 57, 65, 126, 95, 180, 38, 112, 156, 233, 132, 68, 187, 46, 245, 53, 130, 232, 62, 167, 41, 177, 28, 235, 29, 254, 28, 146, 209, 9, 234, 46, 73, 6, 224, 210, 77, 66, 58, 110, 36, 183, 97, 197, 187, 222, 171, 99, 81, 254, 65, 144, 67, 60, 153, 149, 98, 219, 192, 221, 52, 245, 209, 87, 39, 252, 41, 21, 68, 78, 110, 131, 249, 162};

.visible .entry _Z9renderGPUP6uchar4ii4Vec3S1_dPK5LightiPK3Trii(
	.param .u64 .ptr .align 1 _Z9renderGPUP6uchar4ii4Vec3S1_dPK5LightiPK3Trii_param_0,
	.param .u32 _Z9renderGPUP6uchar4ii4Vec3S1_dPK5LightiPK3Trii_param_1,
	.param .u32 _Z9renderGPUP6uchar4ii4Vec3S1_dPK5LightiPK3Trii_param_2,
	.param .align 8 .b8 _Z9renderGPUP6uchar4ii4Vec3S1_dPK5LightiPK3Trii_param_3[24],
	.param .align 8 .b8 _Z9renderGPUP6uchar4ii4Vec3S1_dPK5LightiPK3Trii_param_4[24],
	.param .f64 _Z9renderGPUP6uchar4ii4Vec3S1_dPK5LightiPK3Trii_param_5,
	.param .u64 .ptr .align 1 _Z9renderGPUP6uchar4ii4Vec3S1_dPK5LightiPK3Trii_param_6,
	.param .u32 _Z9renderGPUP6uchar4ii4Vec3S1_dPK5LightiPK3Trii_param_7,
	.param .u64 .ptr .align 1 _Z9renderGPUP6uchar4ii4Vec3S1_dPK5LightiPK3Trii_param_8,
	.param .u32 _Z9renderGPUP6uchar4ii4Vec3S1_dPK5LightiPK3Trii_param_9
)
{
	.reg .pred 	%p<94>;
	.reg .b16 	%rs<39>;
	.reg .b32 	%r<106>;
	.reg .b64 	%rd<24>;
	.reg .b64 	%fd<616>;

	ld.param.u64 	%rd8, [_Z9renderGPUP6uchar4ii4Vec3S1_dPK5LightiPK3Trii_param_0];
	ld.param.f64 	%fd3, [_Z9renderGPUP6uchar4ii4Vec3S1_dPK5LightiPK3Trii_param_3+16];
	ld.param.f64 	%fd242, [_Z9renderGPUP6uchar4ii4Vec3S1_dPK5LightiPK3Trii_param_4+16];
	ld.param.f64 	%fd2, [_Z9renderGPUP6uchar4ii4Vec3S1_dPK5LightiPK3Trii_param_3+8];
	ld.param.f64 	%fd243, [_Z9renderGPUP6uchar4ii4Vec3S1_dPK5LightiPK3Trii_param_4+8];
	ld.param.f64 	%fd1, [_Z9renderGPUP6uchar4ii4Vec3S1_dPK5LightiPK3Trii_param_3];
	ld.param.f64 	%fd244, [_Z9renderGPUP6uchar4ii4Vec3S1_dPK5LightiPK3Trii_param_4];
	ld.param.u32 	%r35, [_Z9renderGPUP6uchar4ii4Vec3S1_dPK5LightiPK3Trii_param_1];
	ld.param.u32 	%r36, [_Z9renderGPUP6uchar4ii4Vec3S1_dPK5LightiPK3Trii_param_2];
	ld.param.f64 	%fd240, [_Z9renderGPUP6uchar4ii4Vec3S1_dPK5LightiPK3Trii_param_5];
	ld.param.u64 	%rd9, [_Z9renderGPUP6uchar4ii4Vec3S1_dPK5LightiPK3Trii_param_6];
	ld.param.u32 	%r37, [_Z9renderGPUP6uchar4ii4Vec3S1_dPK5LightiPK3Trii_param_7];
	ld.param.u64 	%rd10, [_Z9renderGPUP6uchar4ii4Vec3S1_dPK5LightiPK3Trii_param_8];
	ld.param.u32 	%r38, [_Z9renderGPUP6uchar4ii4Vec3S1_dPK5LightiPK3Trii_param_9];
	cvta.to.global.u64 	%rd1, %rd9;
	cvta.to.global.u64 	%rd2, %rd10;
	mov.u32 	%r39, %ctaid.x;
	mov.u32 	%r1, %ntid.x;
	mov.u32 	%r40, %tid.x;
	mad.lo.s32 	%r2, %r39, %r1, %r40;
	mov.u32 	%r41, %ctaid.y;
	mov.u32 	%r3, %ntid.y;
	mov.u32 	%r42, %tid.y;
	mad.lo.s32 	%r92, %r41, %r3, %r42;
	sub.f64 	%fd4, %fd244, %fd1;
	sub.f64 	%fd5, %fd243, %fd2;
	sub.f64 	%fd6, %fd242, %fd3;
	mul.f64 	%fd245, %fd5, %fd5;
	fma.rn.f64 	%fd246, %fd4, %fd4, %fd245;
	fma.rn.f64 	%fd7, %fd6, %fd6, %fd246;
	setp.leu.f64 	%p5, %fd7, 0d0000000000000000;
	mov.f64 	%fd561, 0d0000000000000000;
	mov.f64 	%fd562, %fd561;
	mov.f64 	%fd563, %fd561;
	@%p5 bra 	$L__BB0_2;
	sqrt.rn.f64 	%fd247, %fd7;
	rcp.rn.f64 	%fd248, %fd247;
	mul.f64 	%fd563, %fd4, %fd248;
	mul.f64 	%fd562, %fd5, %fd248;
	mul.f64 	%fd561, %fd6, %fd248;
$L__BB0_2:
	mul.f64 	%fd250, %fd561, 0d0000000000000000;
	sub.f64 	%fd251, %fd562, %fd250;
	sub.f64 	%fd252, %fd250, %fd563;
	mul.f64 	%fd253, %fd563, 0d0000000000000000;
	mul.f64 	%fd254, %fd562, 0d0000000000000000;
	sub.f64 	%fd255, %fd253, %fd254;
	mul.f64 	%fd256, %fd252, %fd252;
	fma.rn.f64 	%fd257, %fd251, %fd251, %fd256;
	fma.rn.f64 	%fd258, %fd255, %fd255, %fd257;
	sqrt.rn.f64 	%fd259, %fd258;
	setp.lt.f64 	%p6, %fd259, 0d3D719799812DEA11;
	selp.f64 	%fd14, 0d0000000000000000, %fd255, %p6;
	selp.f64 	%fd15, 0d0000000000000000, %fd252, %p6;
	selp.f64 	%fd16, 0d3FF0000000000000, %fd251, %p6;
	mul.f64 	%fd260, %fd15, %fd15;
	fma.rn.f64 	%fd261, %fd16, %fd16, %fd260;
	fma.rn.f64 	%fd17, %fd14, %fd14, %fd261;
	setp.leu.f64 	%p7, %fd17, 0d0000000000000000;
	mov.f64 	%fd564, 0d0000000000000000;
	mov.f64 	%fd565, %fd564;
	mov.f64 	%fd566, %fd564;
	@%p7 bra 	$L__BB0_4;
	sqrt.rn.f64 	%fd262, %fd17;
	rcp.rn.f64 	%fd263, %fd262;
	mul.f64 	%fd564, %fd16, %fd263;
	mul.f64 	%fd565, %fd15, %fd263;
	mul.f64 	%fd566, %fd14, %fd263;
$L__BB0_4:
	mul.f64 	%fd265, %fd561, %fd565;
	mul.f64 	%fd266, %fd562, %fd566;
	sub.f64 	%fd24, %fd265, %fd266;
	mul.f64 	%fd267, %fd563, %fd566;
	mul.f64 	%fd268, %fd561, %fd564;
	sub.f64 	%fd25, %fd267, %fd268;
	mul.f64 	%fd269, %fd562, %fd564;
	mul.f64 	%fd270, %fd563, %fd565;
	sub.f64 	%fd26, %fd269, %fd270;
	mul.f64 	%fd271, %fd25, %fd25;
	fma.rn.f64 	%fd272, %fd24, %fd24, %fd271;
	fma.rn.f64 	%fd27, %fd26, %fd26, %fd272;
	setp.leu.f64 	%p8, %fd27, 0d0000000000000000;
	mov.f64 	%fd567, 0d0000000000000000;
	mov.f64 	%fd568, %fd567;
	mov.f64 	%fd569, %fd567;
	@%p8 bra 	$L__BB0_6;
	sqrt.rn.f64 	%fd273, %fd27;
	rcp.rn.f64 	%fd274, %fd273;
	mul.f64 	%fd567, %fd24, %fd274;
	mul.f64 	%fd568, %fd25, %fd274;
	mul.f64 	%fd569, %fd26, %fd274;
$L__BB0_6:
	setp.ge.s32 	%p9, %r92, %r36;
	@%p9 bra 	$L__BB0_70;
	add.s32 	%r43, %r35, -1;
	cvt.rn.f64.s32 	%fd34, %r43;
	cvt.rn.f64.u32 	%fd275, %r36;
	cvt.rn.f64.s32 	%fd276, %r35;
	div.rn.f64 	%fd35, %fd275, %fd276;
	mul.f64 	%fd277, %fd240, 0d400921FB54442D18;
	div.rn.f64 	%fd36, %fd277, 0d4076800000000000;
	abs.f64 	%fd37, %fd36;
	mul.f64 	%fd278, %fd36, 0d3FE45F306DC9C883;
	cvt.rni.s32.f64 	%r5, %fd278;
	cvt.rn.f64.s32 	%fd279, %r5;
	fma.rn.f64 	%fd280, %fd279, 0dBFF921FB54442D18, %fd36;
	fma.rn.f64 	%fd281, %fd279, 0dBC91A62633145C00, %fd280;
	fma.rn.f64 	%fd38, %fd279, 0dB97B839A252049C0, %fd281;
	min.s32 	%r6, %r37, 4;
	and.b32  	%r7, %r38, 2147483646;
	mov.u32 	%r44, %nctaid.y;
	mul.lo.s32 	%r8, %r44, %r3;
	mov.u32 	%r45, %nctaid.x;
	mul.lo.s32 	%r9, %r45, %r1;
	cvta.to.global.u64 	%rd3, %rd8;
$L__BB0_8:
	setp.ge.s32 	%p10, %r2, %r35;
	@%p10 bra 	$L__BB0_69;
	setp.eq.s32 	%p11, %r36, 1;
	shl.b32 	%r46, %r92, 1;
	cvt.rn.f64.u32 	%fd282, %r46;
	add.s32 	%r47, %r36, -1;
	cvt.rn.f64.u32 	%fd283, %r47;
	div.rn.f64 	%fd284, %fd282, %fd283;
	add.f64 	%fd285, %fd284, 0dBFF0000000000000;
	not.b32 	%r48, %r92;
	add.s32 	%r49, %r36, %r48;
	mul.lo.s32 	%r11, %r49, %r35;
	selp.f64 	%fd286, 0d0000000000000000, %fd285, %p11;
	mul.f64 	%fd287, %fd35, %fd286;
	mul.f64 	%fd39, %fd567, %fd287;
	mul.f64 	%fd40, %fd568, %fd287;
	mul.f64 	%fd41, %fd569, %fd287;
	mov.u32 	%r93, %r2;
$L__BB0_10:
	setp.eq.s32 	%p12, %r35, 1;
	mov.f64 	%fd570, 0d0000000000000000;
	@%p12 bra 	$L__BB0_12;
	cvt.rn.f64.s32 	%fd289, %r93;
	add.f64 	%fd290, %fd289, %fd289;
	div.rn.f64 	%fd291, %fd290, %fd34;
	add.f64 	%fd570, %fd291, 0dBFF0000000000000;
$L__BB0_12:
	mov.f64 	%fd292, 0d0000000000000000;
	mul.rn.f64 	%fd572, %fd36, %fd292;
	setp.eq.f64 	%p14, %fd37, 0d7FF0000000000000;
	mov.pred 	%p92, -1;
	@%p14 bra 	$L__BB0_16;
	setp.ltu.f64 	%p15, %fd37, 0d41E0000000000000;
	mov.f64 	%fd572, %fd38;
	mov.u32 	%r94, %r5;
	@%p15 bra 	$L__BB0_15;
	{ // callseq 0, 0
	.param .b64 param0;
	st.param.f64 	[param0], %fd36;
	.param .align 16 .b8 retval0[16];
	call.uni (retval0), 
	__internal_trig_reduction_slowpathd, 
	(
	param0
	);
	ld.param.f64 	%fd572, [retval0];
	ld.param.b32 	%r94, [retval0+8];
	} // callseq 0
$L__BB0_15:
	and.b32  	%r51, %r94, 1;
	setp.eq.b32 	%p16, %r51, 1;
	not.pred 	%p92, %p16;
$L__BB0_16:
	mul.f64 	%fd294, %fd572, %fd572;
	fma.rn.f64 	%fd295, %fd294, 0d3EE48DAC2799BCB9, 0dBEF9757C5B27EBB1;
	fma.rn.f64 	%fd296, %fd295, %fd294, 0d3F0980E90FD91E04;
	fma.rn.f64 	%fd297, %fd296, %fd294, 0dBEFAE2B0417D7E1D;
	fma.rn.f64 	%fd298, %fd297, %fd294, 0d3F119F5341BFBA57;
	fma.rn.f64 	%fd299, %fd298, %fd294, 0d3F15E791A00F6919;
	fma.rn.f64 	%fd300, %fd299, %fd294, 0d3F2FF2E7FADEC73A;
	fma.rn.f64 	%fd301, %fd300, %fd294, 0d3F434BC1B206DA62;
	fma.rn.f64 	%fd302, %fd301, %fd294, 0d3F57DB18EF2F83F9;
	fma.rn.f64 	%fd303, %fd302, %fd294, 0d3F6D6D2E7AE49FBC;
	fma.rn.f64 	%fd304, %fd303, %fd294, 0d3F8226E3A816A776;
	fma.rn.f64 	%fd305, %fd304, %fd294, 0d3F9664F485D25660;
	fma.rn.f64 	%fd306, %fd305, %fd294, 0d3FABA1BA1BABF31D;
	fma.rn.f64 	%fd307, %fd306, %fd294, 0d3FC11111111105D2;
	fma.rn.f64 	%fd308, %fd307, %fd294, 0d3FD555555555555E;
	mul.f64 	%fd48, %fd294, %fd308;
	fma.rn.f64 	%fd573, %fd48, %fd572, %fd572;
	@%p92 bra 	$L__BB0_18;
	sub.f64 	%fd309, %fd573, %fd572;
	neg.f64 	%fd310, %fd309;
	fma.rn.f64 	%fd311, %fd48, %fd572, %fd310;
	rcp.approx.ftz.f64 	%fd312, %fd573;
	neg.f64 	%fd313, %fd573;
	fma.rn.f64 	%fd314, %fd313, %fd312, 0d3FF0000000000000;
	fma.rn.f64 	%fd315, %fd314, %fd314, %fd314;
	fma.rn.f64 	%fd316, %fd315, %fd312, %fd312;
	neg.f64 	%fd317, %fd316;
	fma.rn.f64 	%fd318, %fd573, %fd317, 0d3FF0000000000000;
	fma.rn.f64 	%fd319, %fd317, %fd311, %fd318;
	fma.rn.f64 	%fd573, %fd319, %fd317, %fd317;
$L__BB0_18:
	rcp.rn.f64 	%fd321, %fd573;
	fma.rn.f64 	%fd322, %fd564, %fd570, %fd39;
	fma.rn.f64 	%fd52, %fd563, %fd321, %fd322;
	fma.rn.f64 	%fd323, %fd565, %fd570, %fd40;
	fma.rn.f64 	%fd53, %fd562, %fd321, %fd323;
	fma.rn.f64 	%fd324, %fd566, %fd570, %fd41;
	fma.rn.f64 	%fd54, %fd561, %fd321, %fd324;
	mul.f64 	%fd325, %fd53, %fd53;
	fma.rn.f64 	%fd326, %fd52, %fd52, %fd325;
	fma.rn.f64 	%fd55, %fd54, %fd54, %fd326;
	setp.leu.f64 	%p17, %fd55, 0d0000000000000000;
	mov.f64 	%fd574, 0d0000000000000000;
	mov.f64 	%fd575, %fd574;
	mov.f64 	%fd576, %fd574;
	@%p17 bra 	$L__BB0_20;
	sqrt.rn.f64 	%fd327, %fd55;
	rcp.rn.f64 	%fd328, %fd327;
	mul.f64 	%fd574, %fd52, %fd328;
	mul.f64 	%fd575, %fd53, %fd328;
	mul.f64 	%fd576, %fd54, %fd328;
$L__BB0_20:
	setp.lt.s32 	%p18, %r38, 1;
	mov.b32 	%r102, -1;
	mov.f64 	%fd592, 0d0000000000000000;
	mov.f64 	%fd593, %fd592;
	mov.f64 	%fd594, %fd592;
	@%p18 bra 	$L__BB0_40;
	setp.eq.s32 	%p19, %r38, 1;
	mov.f64 	%fd594, 0d0000000000000000;
	mov.b32 	%r102, -1;
	mov.b32 	%r100, 0;
	mov.f64 	%fd593, %fd594;
	mov.f64 	%fd592, %fd594;
	@%p19 bra 	$L__BB0_34;
	mov.f64 	%fd594, 0d0000000000000000;
	mov.b32 	%r102, -1;
	mov.b32 	%r95, 0;
$L__BB0_23:
	mul.wide.u32 	%rd11, %r95, 80;
	add.s64 	%rd4, %rd2, %rd11;
	ld.global.f64 	%fd333, [%rd4+24];
	ld.global.f64 	%fd65, [%rd4];
	sub.f64 	%fd66, %fd333, %fd65;
	ld.global.f64 	%fd334, [%rd4+32];
	ld.global.f64 	%fd67, [%rd4+8];
	sub.f64 	%fd68, %fd334, %fd67;
	ld.global.f64 	%fd335, [%rd4+40];
	ld.global.f64 	%fd69, [%rd4+16];
	sub.f64 	%fd70, %fd335, %fd69;
	ld.global.f64 	%fd336, [%rd4+48];
	sub.f64 	%fd71, %fd336, %fd65;
	ld.global.f64 	%fd337, [%rd4+56];
	sub.f64 	%fd72, %fd337, %fd67;
	ld.global.f64 	%fd338, [%rd4+64];
	sub.f64 	%fd73, %fd338, %fd69;
	mul.f64 	%fd339, %fd575, %fd73;
	mul.f64 	%fd340, %fd576, %fd72;
	sub.f64 	%fd74, %fd339, %fd340;
	mul.f64 	%fd341, %fd576, %fd71;
	mul.f64 	%fd342, %fd574, %fd73;
	sub.f64 	%fd75, %fd341, %fd342;
	mul.f64 	%fd343, %fd574, %fd72;
	mul.f64 	%fd344, %fd575, %fd71;
	sub.f64 	%fd76, %fd343, %fd344;
	mul.f64 	%fd345, %fd68, %fd75;
	fma.rn.f64 	%fd346, %fd66, %fd74, %fd345;
	fma.rn.f64 	%fd77, %fd70, %fd76, %fd346;
	abs.f64 	%fd347, %fd77;
	setp.lt.f64 	%p20, %fd347, 0d3DDB7CDFD9D7BDBB;
	@%p20 bra 	$L__BB0_28;
	rcp.rn.f64 	%fd78, %fd77;
	sub.f64 	%fd79, %fd1, %fd65;
	sub.f64 	%fd80, %fd2, %fd67;
	sub.f64 	%fd81, %fd3, %fd69;
	mul.f64 	%fd348, %fd75, %fd80;
	fma.rn.f64 	%fd349, %fd74, %fd79, %fd348;
	fma.rn.f64 	%fd350, %fd76, %fd81, %fd349;
	mul.f64 	%fd82, %fd78, %fd350;
	setp.lt.f64 	%p21, %fd82, 0d0000000000000000;
	setp.gt.f64 	%p22, %fd82, 0d3FF0000000000000;
	or.pred  	%p23, %p21, %p22;
	@%p23 bra 	$L__BB0_28;
	mul.f64 	%fd351, %fd70, %fd80;
	mul.f64 	%fd352, %fd68, %fd81;
	sub.f64 	%fd83, %fd351, %fd352;
	mul.f64 	%fd353, %fd66, %fd81;
	mul.f64 	%fd354, %fd70, %fd79;
	sub.f64 	%fd84, %fd353, %fd354;
	mul.f64 	%fd355, %fd68, %fd79;
	mul.f64 	%fd356, %fd66, %fd80;
	sub.f64 	%fd85, %fd355, %fd356;
	mul.f64 	%fd357, %fd575, %fd84;
	fma.rn.f64 	%fd358, %fd574, %fd83, %fd357;
	fma.rn.f64 	%fd359, %fd576, %fd85, %fd358;
	mul.f64 	%fd86, %fd78, %fd359;
	setp.lt.f64 	%p24, %fd86, 0d0000000000000000;
	add.f64 	%fd360, %fd82, %fd86;
	setp.gt.f64 	%p25, %fd360, 0d3FF0000000000000;
	or.pred  	%p26, %p24, %p25;
	@%p26 bra 	$L__BB0_28;
	mul.f64 	%fd361, %fd72, %fd84;
	fma.rn.f64 	%fd362, %fd71, %fd83, %fd361;
	fma.rn.f64 	%fd363, %fd73, %fd85, %fd362;
	mul.f64 	%fd87, %fd78, %fd363;
	setp.le.f64 	%p27, %fd87, 0d0000000000000000;
	@%p27 bra 	$L__BB0_28;
	setp.lt.s32 	%p28, %r102, 0;
	setp.lt.f64 	%p29, %fd87, %fd594;
	or.pred  	%p30, %p28, %p29;
	selp.f64 	%fd592, %fd86, %fd592, %p30;
	selp.f64 	%fd593, %fd82, %fd593, %p30;
	selp.f64 	%fd594, %fd87, %fd594, %p30;
	selp.b32 	%r102, %r95, %r102, %p30;
$L__BB0_28:
	ld.global.f64 	%fd364, [%rd4+104];
	ld.global.f64 	%fd94, [%rd4+80];
	sub.f64 	%fd95, %fd364, %fd94;
	ld.global.f64 	%fd365, [%rd4+112];
	ld.global.f64 	%fd96, [%rd4+88];
	sub.f64 	%fd97, %fd365, %fd96;
	ld.global.f64 	%fd366, [%rd4+120];
	ld.global.f64 	%fd98, [%rd4+96];
	sub.f64 	%fd99, %fd366, %fd98;
	ld.global.f64 	%fd367, [%rd4+128];
	sub.f64 	%fd100, %fd367, %fd94;
	ld.global.f64 	%fd368, [%rd4+136];
	sub.f64 	%fd101, %fd368, %fd96;
	ld.global.f64 	%fd369, [%rd4+144];
	sub.f64 	%fd102, %fd369, %fd98;
	mul.f64 	%fd370, %fd575, %fd102;
	mul.f64 	%fd371, %fd576, %fd101;
	sub.f64 	%fd103, %fd370, %fd371;
	mul.f64 	%fd372, %fd576, %fd100;
	mul.f64 	%fd373, %fd574, %fd102;
	sub.f64 	%fd104, %fd372, %fd373;
	mul.f64 	%fd374, %fd574, %fd101;
	mul.f64 	%fd375, %fd575, %fd100;
	sub.f64 	%fd105, %fd374, %fd375;
	mul.f64 	%fd376, %fd97, %fd104;
	fma.rn.f64 	%fd377, %fd95, %fd103, %fd376;
	fma.rn.f64 	%fd106, %fd99, %fd105, %fd377;
	abs.f64 	%fd378, %fd106;
	setp.lt.f64 	%p31, %fd378, 0d3DDB7CDFD9D7BDBB;
	@%p31 bra 	$L__BB0_33;
	rcp.rn.f64 	%fd107, %fd106;
	sub.f64 	%fd108, %fd1, %fd94;
	sub.f64 	%fd109, %fd2, %fd96;
	sub.f64 	%fd110, %fd3, %fd98;
	mul.f64 	%fd379, %fd104, %fd109;
	fma.rn.f64 	%fd380, %fd103, %fd108, %fd379;
	fma.rn.f64 	%fd381, %fd105, %fd110, %fd380;
	mul.f64 	%fd111, %fd107, %fd381;
	setp.lt.f64 	%p32, %fd111, 0d0000000000000000;
	setp.gt.f64 	%p33, %fd111, 0d3FF0000000000000;
	or.pred  	%p34, %p32, %p33;
	@%p34 bra 	$L__BB0_33;
	mul.f64 	%fd382, %fd99, %fd109;
	mul.f64 	%fd383, %fd97, %fd110;
	sub.f64 	%fd112, %fd382, %fd383;
	mul.f64 	%fd384, %fd95, %fd110;
	mul.f64 	%fd385, %fd99, %fd108;
	sub.f64 	%fd113, %fd384, %fd385;
	mul.f64 	%fd386, %fd97, %fd108;
	mul.f64 	%fd387, %fd95, %fd109;
	sub.f64 	%fd114, %fd386, %fd387;
	mul.f64 	%fd388, %fd575, %fd113;
	fma.rn.f64 	%fd389, %fd574, %fd112, %fd388;
	fma.rn.f64 	%fd390, %fd576, %fd114, %fd389;
	mul.f64 	%fd115, %fd107, %fd390;
	setp.lt.f64 	%p35, %fd115, 0d0000000000000000;
	add.f64 	%fd391, %fd111, %fd115;
	setp.gt.f64 	%p36, %fd391, 0d3FF0000000000000;
	or.pred  	%p37, %p35, %p36;
	@%p37 bra 	$L__BB0_33;
	mul.f64 	%fd392, %fd101, %fd113;
	fma.rn.f64 	%fd393, %fd100, %fd112, %fd392;
	fma.rn.f64 	%fd394, %fd102, %fd114, %fd393;
	mul.f64 	%fd116, %fd107, %fd394;
	setp.le.f64 	%p38, %fd116, 0d0000000000000000;
	@%p38 bra 	$L__BB0_33;
	setp.lt.s32 	%p39, %r102, 0;
	setp.lt.f64 	%p40, %fd116, %fd594;
	or.pred  	%p41, %p39, %p40;
	selp.f64 	%fd592, %fd115, %fd592, %p41;
	selp.f64 	%fd593, %fd111, %fd593, %p41;
	selp.f64 	%fd594, %fd116, %fd594, %p41;
	add.s32 	%r58, %r95, 1;
	selp.b32 	%r102, %r58, %r102, %p41;
$L__BB0_33:
	add.s32 	%r95, %r95, 2;
	setp.ne.s32 	%p42, %r95, %r7;
	mov.u32 	%r100, %r7;
	@%p42 bra 	$L__BB0_23;
$L__BB0_34:
	and.b32  	%r59, %r38, 1;
	setp.eq.b32 	%p43, %r59, 1;
	not.pred 	%p44, %p43;
	@%p44 bra 	$L__BB0_40;
	mul.wide.u32 	%rd12, %r100, 80;
	add.s64 	%rd13, %rd2, %rd12;
	ld.global.f64 	%fd395, [%rd13+24];
	ld.global.f64 	%fd129, [%rd13];
	sub.f64 	%fd130, %fd395, %fd129;
	ld.global.f64 	%fd396, [%rd13+32];
	ld.global.f64 	%fd131, [%rd13+8];
	sub.f64 	%fd132, %fd396, %fd131;
	ld.global.f64 	%fd397, [%rd13+40];
	ld.global.f64 	%fd133, [%rd13+16];
	sub.f64 	%fd134, %fd397, %fd133;
	ld.global.f64 	%fd398, [%rd13+48];
	sub.f64 	%fd135, %fd398, %fd129;
	ld.global.f64 	%fd399, [%rd13+56];
	sub.f64 	%fd136, %fd399, %fd131;
	ld.global.f64 	%fd400, [%rd13+64];
	sub.f64 	%fd137, %fd400, %fd133;
	mul.f64 	%fd401, %fd575, %fd137;
	mul.f64 	%fd402, %fd576, %fd136;
	sub.f64 	%fd138, %fd401, %fd402;
	mul.f64 	%fd403, %fd576, %fd135;
	mul.f64 	%fd404, %fd574, %fd137;
	sub.f64 	%fd139, %fd403, %fd404;
	mul.f64 	%fd405, %fd574, %fd136;
	mul.f64 	%fd406, %fd575, %fd135;
	sub.f64 	%fd140, %fd405, %fd406;
	mul.f64 	%fd407, %fd132, %fd139;
	fma.rn.f64 	%fd408, %fd130, %fd138, %fd407;
	fma.rn.f64 	%fd141, %fd134, %fd140, %fd408;
	abs.f64 	%fd409, %fd141;
	setp.lt.f64 	%p45, %fd409, 0d3DDB7CDFD9D7BDBB;
	@%p45 bra 	$L__BB0_40;
	rcp.rn.f64 	%fd142, %fd141;
	sub.f64 	%fd143, %fd1, %fd129;
	sub.f64 	%fd144, %fd2, %fd131;
	sub.f64 	%fd145, %fd3, %fd133;
	mul.f64 	%fd410, %fd139, %fd144;
	fma.rn.f64 	%fd411, %fd138, %fd143, %fd410;
	fma.rn.f64 	%fd412, %fd140, %fd145, %fd411;
	mul.f64 	%fd146, %fd142, %fd412;
	setp.lt.f64 	%p46, %fd146, 0d0000000000000000;
	setp.gt.f64 	%p47, %fd146, 0d3FF0000000000000;
	or.pred  	%p48, %p46, %p47;
	@%p48 bra 	$L__BB0_40;
	mul.f64 	%fd413, %fd134, %fd144;
	mul.f64 	%fd414, %fd132, %fd145;
	sub.f64 	%fd147, %fd413, %fd414;
	mul.f64 	%fd415, %fd130, %fd145;
	mul.f64 	%fd416, %fd134, %fd143;
	sub.f64 	%fd148, %fd415, %fd416;
	mul.f64 	%fd417, %fd132, %fd143;
	mul.f64 	%fd418, %fd130, %fd144;
	sub.f64 	%fd149, %fd417, %fd418;
	mul.f64 	%fd419, %fd575, %fd148;
	fma.rn.f64 	%fd420, %fd574, %fd147, %fd419;
	fma.rn.f64 	%fd421, %fd576, %fd149, %fd420;
	mul.f64 	%fd150, %fd142, %fd421;
	setp.lt.f64 	%p49, %fd150, 0d0000000000000000;
	add.f64 	%fd422, %fd146, %fd150;
	setp.gt.f64 	%p50, %fd422, 0d3FF0000000000000;
	or.pred  	%p51, %p49, %p50;
	@%p51 bra 	$L__BB0_40;
	mul.f64 	%fd423, %fd136, %fd148;
	fma.rn.f64 	%fd424, %fd135, %fd147, %fd423;
	fma.rn.f64 	%fd425, %fd137, %fd149, %fd424;
	mul.f64 	%fd151, %fd142, %fd425;
	setp.le.f64 	%p52, %fd151, 0d0000000000000000;
	@%p52 bra 	$L__BB0_40;
	setp.lt.s32 	%p53, %r102, 0;
	setp.lt.f64 	%p54, %fd151, %fd594;
	or.pred  	%p55, %p53, %p54;
	selp.f64 	%fd592, %fd150, %fd592, %p55;
	selp.f64 	%fd593, %fd146, %fd593, %p55;
	selp.f64 	%fd594, %fd151, %fd594, %p55;
	selp.b32 	%r102, %r100, %r102, %p55;
$L__BB0_40:
	setp.lt.s32 	%p56, %r102, 0;
	mov.b16 	%rs36, 0;
	mov.u16 	%rs37, %rs36;
	mov.u16 	%rs38, %rs36;
	@%p56 bra 	$L__BB0_68;
	mul.wide.u32 	%rd14, %r102, 80;
	add.s64 	%rd5, %rd2, %rd14;
	fma.rn.f64 	%fd158, %fd574, %fd594, %fd1;
	fma.rn.f64 	%fd159, %fd575, %fd594, %fd2;
	fma.rn.f64 	%fd160, %fd576, %fd594, %fd3;
	ld.global.f64 	%fd427, [%rd5+24];
	ld.global.f64 	%fd428, [%rd5];
	sub.f64 	%fd429, %fd427, %fd428;
	ld.global.f64 	%fd430, [%rd5+32];
	ld.global.f64 	%fd431, [%rd5+8];
	sub.f64 	%fd432, %fd430, %fd431;
	ld.global.f64 	%fd433, [%rd5+40];
	ld.global.f64 	%fd434, [%rd5+16];
	sub.f64 	%fd435, %fd433, %fd434;
	ld.global.f64 	%fd436, [%rd5+48];
	sub.f64 	%fd437, %fd436, %fd428;
	ld.global.f64 	%fd438, [%rd5+56];
	sub.f64 	%fd439, %fd438, %fd431;
	ld.global.f64 	%fd440, [%rd5+64];
	sub.f64 	%fd441, %fd440, %fd434;
	mul.f64 	%fd442, %fd432, %fd441;
	mul.f64 	%fd443, %fd435, %fd439;
	sub.f64 	%fd161, %fd442, %fd443;
	mul.f64 	%fd444, %fd435, %fd437;
	mul.f64 	%fd445, %fd429, %fd441;
	sub.f64 	%fd162, %fd444, %fd445;
	mul.f64 	%fd446, %fd429, %fd439;
	mul.f64 	%fd447, %fd432, %fd437;
	sub.f64 	%fd163, %fd446, %fd447;
	mul.f64 	%fd448, %fd162, %fd162;
	fma.rn.f64 	%fd449, %fd161, %fd161, %fd448;
	fma.rn.f64 	%fd164, %fd163, %fd163, %fd449;
	setp.leu.f64 	%p57, %fd164, 0d0000000000000000;
	mov.f64 	%fd595, 0d0000000000000000;
	mov.f64 	%fd596, %fd595;
	mov.f64 	%fd597, %fd595;
	@%p57 bra 	$L__BB0_43;
	sqrt.rn.f64 	%fd450, %fd164;
	rcp.rn.f64 	%fd451, %fd450;
	mul.f64 	%fd595, %fd161, %fd451;
	mul.f64 	%fd596, %fd162, %fd451;
	mul.f64 	%fd597, %fd163, %fd451;
$L__BB0_43:
	mul.f64 	%fd452, %fd575, %fd596;
	fma.rn.f64 	%fd453, %fd574, %fd595, %fd452;
	fma.rn.f64 	%fd454, %fd576, %fd597, %fd453;
	setp.gt.f64 	%p59, %fd454, 0d0000000000000000;
	neg.f64 	%fd455, %fd595;
	neg.f64 	%fd456, %fd596;
	neg.f64 	%fd457, %fd597;
	selp.f64 	%fd171, %fd455, %fd595, %p59;
	selp.f64 	%fd172, %fd456, %fd596, %p59;
	selp.f64 	%fd173, %fd457, %fd597, %p59;
	mov.f64 	%fd458, 0d3FF0000000000000;
	sub.f64 	%fd459, %fd458, %fd593;
	sub.f64 	%fd174, %fd459, %fd592;
	min.f64 	%fd460, %fd593, %fd592;
	setp.lt.f64 	%p60, %fd460, 0d3FA999999999999A;
	mov.pred 	%p93, -1;
	@%p60 bra 	$L__BB0_45;
	setp.lt.f64 	%p93, %fd174, 0d3FA999999999999A;
$L__BB0_45:
	setp.gt.u32 	%p61, %r102, 1;
	and.pred  	%p62, %p61, %p93;
	mov.u16 	%rs37, %rs36;
	mov.u16 	%rs38, %rs36;
	@%p62 bra 	$L__BB0_68;
	setp.lt.s32 	%p63, %r37, 1;
	mov.f64 	%fd613, 0d3FA47AE147AE147B;
	mov.f64 	%fd614, %fd613;
	mov.f64 	%fd615, %fd613;
	@%p63 bra 	$L__BB0_67;
	mov.f64 	%fd603, 0d0000000000000000;
	setp.gt.s32 	%p64, %r38, 0;
	@%p64 bra 	$L__BB0_53;
	mov.b32 	%r105, 0;
	mov.f64 	%fd602, %fd603;
	mov.f64 	%fd601, %fd603;
$L__BB0_49:
	mul.wide.u32 	%rd15, %r105, 32;
	add.s64 	%rd7, %rd1, %rd15;
	ld.global.f64 	%fd463, [%rd7];
	sub.f64 	%fd220, %fd463, %fd158;
	ld.global.f64 	%fd464, [%rd7+8];
	sub.f64 	%fd221, %fd464, %fd159;
	ld.global.f64 	%fd465, [%rd7+16];
	sub.f64 	%fd222, %fd465, %fd160;
	mul.f64 	%fd466, %fd221, %fd221;
	fma.rn.f64 	%fd467, %fd220, %fd220, %fd466;
	fma.rn.f64 	%fd468, %fd222, %fd222, %fd467;
	sqrt.rn.f64 	%fd223, %fd468;
	setp.eq.f64 	%p65, %fd468, 0d0000000000000000;
	@%p65 bra 	$L__BB0_52;
	rcp.rn.f64 	%fd469, %fd223;
	mul.f64 	%fd470, %fd220, %fd469;
	mul.f64 	%fd471, %fd221, %fd469;
	mul.f64 	%fd472, %fd222, %fd469;
	mul.f64 	%fd473, %fd172, %fd471;
	fma.rn.f64 	%fd474, %fd171, %fd470, %fd473;
	fma.rn.f64 	%fd224, %fd173, %fd472, %fd474;
	setp.le.f64 	%p66, %fd224, 0d0000000000000000;
	@%p66 bra 	$L__BB0_52;
	mul.f64 	%fd475, %fd223, 0d3F947AE147AE147B;
	fma.rn.f64 	%fd476, %fd223, %fd475, 0d3FF0000000000000;
	rcp.rn.f64 	%fd477, %fd476;
	mul.f64 	%fd478, %fd224, 0d4004000000000000;
	mul.f64 	%fd479, %fd477, %fd478;
	.pragma "used_bytes_mask 7";
	ld.global.u32 	%r61, [%rd7+24];
	bfe.u32 	%r62, %r61, 0, 8;
	cvt.u16.u32 	%rs17, %r62;
	and.b16  	%rs18, %rs17, 255;
	bfe.u32 	%r63, %r61, 8, 8;
	cvt.u16.u32 	%rs19, %r63;
	and.b16  	%rs20, %rs19, 255;
	bfe.u32 	%r64, %r61, 16, 8;
	cvt.u16.u32 	%rs21, %r64;
	and.b16  	%rs22, %rs21, 255;
	cvt.rn.f64.u16 	%fd480, %rs18;
	div.rn.f64 	%fd481, %fd480, 0d406FE00000000000;
	fma.rn.f64 	%fd601, %fd479, %fd481, %fd601;
	cvt.rn.f64.u16 	%fd482, %rs20;
	div.rn.f64 	%fd483, %fd482, 0d406FE00000000000;
	fma.rn.f64 	%fd602, %fd479, %fd483, %fd602;
	cvt.rn.f64.u16 	%fd484, %rs22;
	div.rn.f64 	%fd485, %fd484, 0d406FE00000000000;
	fma.rn.f64 	%fd603, %fd479, %fd485, %fd603;
$L__BB0_52:
	add.s32 	%r105, %r105, 1;
	setp.ne.s32 	%p67, %r105, %r6;
	@%p67 bra 	$L__BB0_49;
	bra.uni 	$L__BB0_66;
$L__BB0_53:
	mov.b32 	%r103, 0;
	mov.f64 	%fd602, %fd603;
	mov.f64 	%fd601, %fd603;
$L__BB0_54:
	mul.wide.u32 	%rd16, %r103, 32;
	add.s64 	%rd6, %rd1, %rd16;
	ld.global.f64 	%fd487, [%rd6];
	sub.f64 	%fd178, %fd487, %fd158;
	ld.global.f64 	%fd488, [%rd6+8];
	sub.f64 	%fd179, %fd488, %fd159;
	ld.global.f64 	%fd489, [%rd6+16];
	sub.f64 	%fd180, %fd489, %fd160;
	mul.f64 	%fd490, %fd179, %fd179;
	fma.rn.f64 	%fd491, %fd178, %fd178, %fd490;
	fma.rn.f64 	%fd492, %fd180, %fd180, %fd491;
	sqrt.rn.f64 	%fd181, %fd492;
	setp.eq.f64 	%p68, %fd492, 0d0000000000000000;
	@%p68 bra 	$L__BB0_65;
	rcp.rn.f64 	%fd493, %fd181;
	mul.f64 	%fd182, %fd178, %fd493;
	mul.f64 	%fd183, %fd179, %fd493;
	mul.f64 	%fd184, %fd180, %fd493;
	fma.rn.f64 	%fd185, %fd182, 0d3EB0C6F7A0B5ED8D, %fd158;
	fma.rn.f64 	%fd186, %fd183, 0d3EB0C6F7A0B5ED8D, %fd159;
	fma.rn.f64 	%fd187, %fd184, 0d3EB0C6F7A0B5ED8D, %fd160;
	mov.b32 	%r104, 0;
$L__BB0_56:
	setp.eq.s32 	%p69, %r104, %r102;
	@%p69 bra 	$L__BB0_62;
	mul.wide.u32 	%rd17, %r104, 80;
	add.s64 	%rd18, %rd2, %rd17;
	ld.global.f64 	%fd494, [%rd18+24];
	ld.global.f64 	%fd188, [%rd18];
	sub.f64 	%fd189, %fd494, %fd188;
	ld.global.f64 	%fd495, [%rd18+32];
	ld.global.f64 	%fd190, [%rd18+8];
	sub.f64 	%fd191, %fd495, %fd190;
	ld.global.f64 	%fd496, [%rd18+40];
	ld.global.f64 	%fd192, [%rd18+16];
	sub.f64 	%fd193, %fd496, %fd192;
	ld.global.f64 	%fd497, [%rd18+48];
	sub.f64 	%fd194, %fd497, %fd188;
	ld.global.f64 	%fd498, [%rd18+56];
	sub.f64 	%fd195, %fd498, %fd190;
	ld.global.f64 	%fd499, [%rd18+64];
	sub.f64 	%fd196, %fd499, %fd192;
	mul.f64 	%fd500, %fd183, %fd196;
	mul.f64 	%fd501, %fd184, %fd195;
	sub.f64 	%fd197, %fd500, %fd501;
	mul.f64 	%fd502, %fd184, %fd194;
	mul.f64 	%fd503, %fd182, %fd196;
	sub.f64 	%fd198, %fd502, %fd503;
	mul.f64 	%fd504, %fd182, %fd195;
	mul.f64 	%fd505, %fd183, %fd194;
	sub.f64 	%fd199, %fd504, %fd505;
	mul.f64 	%fd506, %fd191, %fd198;
	fma.rn.f64 	%fd507, %fd189, %fd197, %fd506;
	fma.rn.f64 	%fd200, %fd193, %fd199, %fd507;
	abs.f64 	%fd508, %fd200;
	setp.lt.f64 	%p70, %fd508, 0d3DDB7CDFD9D7BDBB;
	@%p70 bra 	$L__BB0_62;
	rcp.rn.f64 	%fd201, %fd200;
	sub.f64 	%fd202, %fd185, %fd188;
	sub.f64 	%fd203, %fd186, %fd190;
	sub.f64 	%fd204, %fd187, %fd192;
	mul.f64 	%fd509, %fd198, %fd203;
	fma.rn.f64 	%fd510, %fd197, %fd202, %fd509;
	fma.rn.f64 	%fd511, %fd199, %fd204, %fd510;
	mul.f64 	%fd205, %fd201, %fd511;
	setp.lt.f64 	%p71, %fd205, 0d0000000000000000;
	setp.gt.f64 	%p72, %fd205, 0d3FF0000000000000;
	or.pred  	%p73, %p71, %p72;
	@%p73 bra 	$L__BB0_62;
	mul.f64 	%fd512, %fd193, %fd203;
	mul.f64 	%fd513, %fd191, %fd204;
	sub.f64 	%fd206, %fd512, %fd513;
	mul.f64 	%fd514, %fd189, %fd204;
	mul.f64 	%fd515, %fd193, %fd202;
	sub.f64 	%fd207, %fd514, %fd515;
	mul.f64 	%fd516, %fd191, %fd202;
	mul.f64 	%fd517, %fd189, %fd203;
	sub.f64 	%fd208, %fd516, %fd517;
	mul.f64 	%fd518, %fd183, %fd207;
	fma.rn.f64 	%fd519, %fd182, %fd206, %fd518;
	fma.rn.f64 	%fd520, %fd184, %fd208, %fd519;
	mul.f64 	%fd521, %fd201, %fd520;
	setp.lt.f64 	%p74, %fd521, 0d0000000000000000;
	add.f64 	%fd522, %fd205, %fd521;
	setp.gt.f64 	%p75, %fd522, 0d3FF0000000000000;
	or.pred  	%p76, %p74, %p75;
	@%p76 bra 	$L__BB0_62;
	mul.f64 	%fd523, %fd195, %fd207;
	fma.rn.f64 	%fd524, %fd194, %fd206, %fd523;
	fma.rn.f64 	%fd525, %fd196, %fd208, %fd524;
	mul.f64 	%fd209, %fd201, %fd525;
	setp.le.f64 	%p77, %fd209, 0d0000000000000000;
	@%p77 bra 	$L__BB0_62;
	setp.gt.f64 	%p78, %fd209, 0d0000000000000000;
	setp.lt.f64 	%p79, %fd209, %fd181;
	and.pred  	%p80, %p78, %p79;
	@%p80 bra 	$L__BB0_65;
$L__BB0_62:
	add.s32 	%r104, %r104, 1;
	setp.eq.s32 	%p81, %r104, %r38;
	@%p81 bra 	$L__BB0_63;
	bra.uni 	$L__BB0_56;
$L__BB0_63:
	mul.f64 	%fd526, %fd172, %fd183;
	fma.rn.f64 	%fd527, %fd171, %fd182, %fd526;
	fma.rn.f64 	%fd216, %fd173, %fd184, %fd527;
	setp.gtu.f64 	%p82, %fd216, 0d0000000000000000;
	@%p82 bra 	$L__BB0_64;
	bra.uni 	$L__BB0_65;
$L__BB0_64:
	mul.f64 	%fd528, %fd181, 0d3F947AE147AE147B;
	fma.rn.f64 	%fd529, %fd181, %fd528, 0d3FF0000000000000;
	rcp.rn.f64 	%fd530, %fd529;
	mul.f64 	%fd531, %fd216, 0d4004000000000000;
	mul.f64 	%fd532, %fd530, %fd531;
	.pragma "used_bytes_mask 7";
	ld.global.u32 	%r67, [%rd6+24];
	bfe.u32 	%r68, %r67, 0, 8;
	cvt.u16.u32 	%rs23, %r68;
	and.b16  	%rs24, %rs23, 255;
	bfe.u32 	%r69, %r67, 8, 8;
	cvt.u16.u32 	%rs25, %r69;
	and.b16  	%rs26, %rs25, 255;
	bfe.u32 	%r70, %r67, 16, 8;
	cvt.u16.u32 	%rs27, %r70;
	and.b16  	%rs28, %rs27, 255;
	cvt.rn.f64.u16 	%fd533, %rs24;
	div.rn.f64 	%fd534, %fd533, 0d406FE00000000000;
	fma.rn.f64 	%fd601, %fd532, %fd534, %fd601;
	cvt.rn.f64.u16 	%fd535, %rs26;
	div.rn.f64 	%fd536, %fd535, 0d406FE00000000000;
	fma.rn.f64 	%fd602, %fd532, %fd536, %fd602;
	cvt.rn.f64.u16 	%fd537, %rs28;
	div.rn.f64 	%fd538, %fd537, 0d406FE00000000000;
	fma.rn.f64 	%fd603, %fd532, %fd538, %fd603;
$L__BB0_65:
	add.s32 	%r103, %r103, 1;
	setp.eq.s32 	%p83, %r103, %r6;
	@%p83 bra 	$L__BB0_66;
	bra.uni 	$L__BB0_54;
$L__BB0_66:
	add.f64 	%fd613, %fd601, 0d3FA47AE147AE147B;
	add.f64 	%fd614, %fd602, 0d3FA47AE147AE147B;
	add.f64 	%fd615, %fd603, 0d3FA47AE147AE147B;
$L__BB0_67:
	setp.lt.f64 	%p84, %fd613, 0d0000000000000000;
	setp.gt.f64 	%p85, %fd613, 0d3FF0000000000000;
	selp.f64 	%fd539, 0d3FF0000000000000, %fd613, %p85;
	selp.f64 	%fd540, 0d0000000000000000, %fd539, %p84;
	setp.lt.f64 	%p86, %fd614, 0d0000000000000000;
	setp.gt.f64 	%p87, %fd614, 0d3FF0000000000000;
	selp.f64 	%fd541, 0d3FF0000000000000, %fd614, %p87;
	selp.f64 	%fd542, 0d0000000000000000, %fd541, %p86;
	setp.lt.f64 	%p88, %fd615, 0d0000000000000000;
	setp.gt.f64 	%p89, %fd615, 0d3FF0000000000000;
	selp.f64 	%fd543, 0d3FF0000000000000, %fd615, %p89;
	selp.f64 	%fd544, 0d0000000000000000, %fd543, %p88;
	.pragma "used_bytes_mask 7";
	ld.global.u32 	%r71, [%rd5+72];
	bfe.u32 	%r72, %r71, 0, 8;
	cvt.u16.u32 	%rs29, %r72;
	and.b16  	%rs30, %rs29, 255;
	bfe.u32 	%r73, %r71, 8, 8;
	cvt.u16.u32 	%rs31, %r73;
	and.b16  	%rs32, %rs31, 255;
	bfe.u32 	%r74, %r71, 16, 8;
	cvt.u16.u32 	%rs33, %r74;
	and.b16  	%rs34, %rs33, 255;
	cvt.rn.f64.u16 	%fd545, %rs30;
	mul.f64 	%fd546, %fd540, %fd545;
	mov.f64 	%fd547, 0d3FE0000000000000;
	copysign.f64 	%fd548, %fd546, %fd547;
	add.rz.f64 	%fd549, %fd546, %fd548;
	cvt.rzi.f64.f64 	%fd550, %fd549;
	cvt.rzi.s64.f64 	%rd19, %fd550;
	cvt.u32.u64 	%r75, %rd19;
	cvt.rn.f64.u16 	%fd551, %rs32;
	mul.f64 	%fd552, %fd542, %fd551;
	copysign.f64 	%fd553, %fd552, %fd547;
	add.rz.f64 	%fd554, %fd552, %fd553;
	cvt.rzi.f64.f64 	%fd555, %fd554;
	cvt.rzi.s64.f64 	%rd20, %fd555;
	cvt.u32.u64 	%r76, %rd20;
	cvt.rn.f64.u16 	%fd556, %rs34;
	mul.f64 	%fd557, %fd544, %fd556;
	copysign.f64 	%fd558, %fd557, %fd547;
	add.rz.f64 	%fd559, %fd557, %fd558;
	cvt.rzi.f64.f64 	%fd560, %fd559;
	cvt.rzi.s64.f64 	%rd21, %fd560;
	cvt.u32.u64 	%r77, %rd21;
	min.s32 	%r78, %r75, 255;
	max.s32 	%r79, %r78, 0;
	min.s32 	%r80, %r76, 255;
	max.s32 	%r81, %r80, 0;
	min.s32 	%r82, %r77, 255;
	max.s32 	%r83, %r82, 0;
	cvt.u16.u32 	%rs38, %r83;
	cvt.u16.u32 	%rs37, %r81;
	cvt.u16.u32 	%rs36, %r79;
$L__BB0_68:
	mov.b16 	%rs35, 255;
	add.s32 	%r84, %r93, %r11;
	mul.wide.s32 	%rd22, %r84, 4;
	add.s64 	%rd23, %rd3, %rd22;
	cvt.u32.u16 	%r85, %rs36;
	cvt.u32.u16 	%r86, %rs37;
	prmt.b32 	%r87, %r85, %r86, 0x3340U;
	cvt.u32.u16 	%r88, %rs38;
	cvt.u32.u16 	%r89, %rs35;
	prmt.b32 	%r90, %r88, %r89, 0x3340U;
	prmt.b32 	%r91, %r87, %r90, 0x5410U;
	st.global.u32 	[%rd23], %r91;
	add.s32 	%r93, %r93, %r9;
	setp.lt.s32 	%p90, %r93, %r35;
	@%p90 bra 	$L__BB0_10;
$L__BB0_69:
	add.s32 	%r92, %r92, %r8;
	setp.lt.s32 	%p91, %r92, %r36;
	@%p91 bra 	$L__BB0_8;
$L__BB0_70:
	ret;

}
	// .globl	_Z13downsampleGPUPK6uchar4PS_iii
.visible .entry _Z13downsampleGPUPK6uchar4PS_iii(
	.param .u64 .ptr .align 1 _Z13downsampleGPUPK6uchar4PS_iii_param_0,
	.param .u64 .ptr .align 1 _Z13downsampleGPUPK6uchar4PS_iii_param_1,
	.param .u32 _Z13downsampleGPUPK6uchar4PS_iii_param_2,
	.param .u32 _Z13downsampleGPUPK6uchar4PS_iii_param_3,
	.param .u32 _Z13downsampleGPUPK6uchar4PS_iii_param_4
)
{
	.reg .pred 	%p<19>;
	.reg .b32 	%r<346>;
	.reg .b64 	%rd<20>;

	ld.param.u64 	%rd6, [_Z13downsampleGPUPK6uchar4PS_iii_param_0];
	ld.param.u64 	%rd5, [_Z13downsampleGPUPK6uchar4PS_iii_param_1];
	ld.param.u32 	%r78, [_Z13downsampleGPUPK6uchar4PS_iii_param_2];
	ld.param.u32 	%r79, [_Z13downsampleGPUPK6uchar4PS_iii_param_3];
	ld.param.u32 	%r80, [_Z13downsampleGPUPK6uchar4PS_iii_param_4];
	cvta.to.global.u64 	%rd1, %rd6;
	cvta.to.global.u64 	%rd2, %rd5;
	mov.u32 	%r81, %ctaid.x;
	mov.u32 	%r82, %ntid.x;
	mov.u32 	%r83, %tid.x;
	mad.lo.s32 	%r1, %r81, %r82, %r83;
	mov.u32 	%r84, %ctaid.y;
	mov.u32 	%r85, %ntid.y;
	mov.u32 	%r86, %tid.y;
	mad.lo.s32 	%r309, %r84, %r85, %r86;
	mov.u32 	%r87, %nctaid.x;
	mul.lo.s32 	%r3, %r87, %r82;
	mov.u32 	%r88, %nctaid.y;
	mul.lo.s32 	%r4, %r88, %r85;
	setp.ge.s32 	%p1, %r309, %r79;
	@%p1 bra 	$L__BB1_26;
	setp.gt.s32 	%p2, %r80, 0;
	@%p2 bra 	$L__BB1_2;
	bra.uni 	$L__BB1_22;
$L__BB1_2:
	and.b32  	%r5, %r80, 15;
	add.s32 	%r6, %r5, -1;
	and.b32  	%r7, %r80, 7;
	and.b32  	%r8, %r80, 2147483632;
	and.b32  	%r9, %r80, 3;
	neg.s32 	%r10, %r8;
	add.s64 	%rd3, %rd1, 32;
$L__BB1_3:
	setp.lt.s32 	%p6, %r1, %r78;
	@%p6 bra 	$L__BB1_5;
$L__BB1_4:
	add.s32 	%r309, %r309, %r4;
	setp.lt.s32 	%p18, %r309, %r79;
	@%p18 bra 	$L__BB1_3;
	bra.uni 	$L__BB1_26;
$L__BB1_5:
	mul.lo.s32 	%r13, %r309, %r80;
	mov.u32 	%r310, %r1;
$L__BB1_6:
	mov.b32 	%r311, 0;
	mov.u32 	%r343, %r311;
	mov.u32 	%r342, %r311;
	mov.u32 	%r341, %r311;
$L__BB1_7:
	setp.lt.u32 	%p7, %r80, 16;
	add.s32 	%r94, %r311, %r13;
	mad.lo.s32 	%r95, %r94, %r78, %r310;
	mul.lo.s32 	%r19, %r95, %r80;
	mov.b32 	%r330, 0;
	@%p7 bra 	$L__BB1_10;
	mov.u32 	%r315, %r19;
	mov.u32 	%r316, %r10;
$L__BB1_9:
	.pragma "nounroll";
	mul.wide.s32 	%rd9, %r315, 4;
	add.s64 	%rd10, %rd3, %rd9;
	.pragma "used_bytes_mask 7";
	ld.global.u32 	%r96, [%rd10+-32];
	bfe.u32 	%r97, %r96, 0, 8;
	add.s32 	%r98, %r341, %r97;
	bfe.u32 	%r99, %r96, 8, 8;
	add.s32 	%r100, %r342, %r99;
	bfe.u32 	%r101, %r96, 16, 8;
	add.s32 	%r102, %r343, %r101;
	.pragma "used_bytes_mask 7";
	ld.global.u32 	%r103, [%rd10+-28];
	bfe.u32 	%r104, %r103, 0, 8;
	add.s32 	%r105, %r98, %r104;
	bfe.u32 	%r106, %r103, 8, 8;
	add.s32 	%r107, %r100, %r106;
	bfe.u32 	%r108, %r103, 16, 8;
	add.s32 	%r109, %r102, %r108;
	.pragma "used_bytes_mask 7";
	ld.global.u32 	%r110, [%rd10+-24];
	bfe.u32 	%r111, %r110, 0, 8;
	add.s32 	%r112, %r105, %r111;
	bfe.u32 	%r113, %r110, 8, 8;
	add.s32 	%r114, %r107, %r113;
	bfe.u32 	%r115, %r110, 16, 8;
	add.s32 	%r116, %r109, %r115;
	.pragma "used_bytes_mask 7";
	ld.global.u32 	%r117, [%rd10+-20];
	bfe.u32 	%r118, %r117, 0, 8;
	add.s32 	%r119, %r112, %r118;
	bfe.u32 	%r120, %r117, 8, 8;
	add.s32 	%r121, %r114, %r120;
	bfe.u32 	%r122, %r117, 16, 8;
	add.s32 	%r123, %r116, %r122;
	.pragma "used_bytes_mask 7";
	ld.global.u32 	%r124, [%rd10+-16];
	bfe.u32 	%r125, %r124, 0, 8;
	add.s32 	%r126, %r119, %r125;
	bfe.u32 	%r127, %r124, 8, 8;
	add.s32 	%r128, %r121, %r127;
	bfe.u32 	%r129, %r124, 16, 8;
	add.s32 	%r130, %r123, %r129;
	.pragma "used_bytes_mask 7";
	ld.global.u32 	%r131, [%rd10+-12];
	bfe.u32 	%r132, %r131, 0, 8;
	add.s32 	%r133, %r126, %r132;
	bfe.u32 	%r134, %r131, 8, 8;
	add.s32 	%r135, %r128, %r134;
	bfe.u32 	%r136, %r131, 16, 8;
	add.s32 	%r137, %r130, %r136;
	.pragma "used_bytes_mask 7";
	ld.global.u32 	%r138, [%rd10+-8];
	bfe.u32 	%r139, %r138, 0, 8;
	add.s32 	%r140, %r133, %r139;
	bfe.u32 	%r141, %r138, 8, 8;
	add.s32 	%r142, %r135, %r141;
	bfe.u32 	%r143, %r138, 16, 8;
	add.s32 	%r144, %r137, %r143;
	.pragma "used_bytes_mask 7";
	ld.global.u32 	%r145, [%rd10+-4];
	bfe.u32 	%r146, %r145, 0, 8;
	add.s32 	%r147, %r140, %r146;
	bfe.u32 	%r148, %r145, 8, 8;
	add.s32 	%r149, %r142, %r148;
	bfe.u32 	%r150, %r145, 16, 8;
	add.s32 	%r151, %r144, %r150;
	.pragma "used_bytes_mask 7";
	ld.global.u32 	%r152, [%rd10];
	bfe.u32 	%r153, %r152, 0, 8;
	add.s32 	%r154, %r147, %r153;
	bfe.u32 	%r155, %r152, 8, 8;
	add.s32 	%r156, %r149, %r155;
	bfe.u32 	%r157, %r152, 16, 8;
	add.s32 	%r158, %r151, %r157;
	.pragma "used_bytes_mask 7";
	ld.global.u32 	%r159, [%rd10+4];
	bfe.u32 	%r160, %r159, 0, 8;
	add.s32 	%r161, %r154, %r160;
	bfe.u32 	%r162, %r159, 8, 8;
	add.s32 	%r163, %r156, %r162;
	bfe.u32 	%r164, %r159, 16, 8;
	add.s32 	%r165, %r158, %r164;
	.pragma "used_bytes_mask 7";
	ld.global.u32 	%r166, [%rd10+8];
	bfe.u32 	%r167, %r166, 0, 8;
	add.s32 	%r168, %r161, %r167;
	bfe.u32 	%r169, %r166, 8, 8;
	add.s32 	%r170, %r163, %r169;
	bfe.u32 	%r171, %r166, 16, 8;
	add.s32 	%r172, %r165, %r171;
	.pragma "used_bytes_mask 7";
	ld.global.u32 	%r173, [%rd10+12];
	bfe.u32 	%r174, %r173, 0, 8;
	add.s32 	%r175, %r168, %r174;
	bfe.u32 	%r176, %r173, 8, 8;
	add.s32 	%r177, %r170, %r176;
	bfe.u32 	%r178, %r173, 16, 8;
	add.s32 	%r179, %r172, %r178;
	.pragma "used_bytes_mask 7";
	ld.global.u32 	%r180, [%rd10+16];
	bfe.u32 	%r181, %r180, 0, 8;
	add.s32 	%r182, %r175, %r181;
	bfe.u32 	%r183, %r180, 8, 8;
	add.s32 	%r184, %r177, %r183;
	bfe.u32 	%r185, %r180, 16, 8;
	add.s32 	%r186, %r179, %r185;
	.pragma "used_bytes_mask 7";
	ld.global.u32 	%r187, [%rd10+20];
	bfe.u32 	%r188, %r187, 0, 8;
	add.s32 	%r189, %r182, %r188;
	bfe.u32 	%r190, %r187, 8, 8;
	add.s32 	%r191, %r184, %r190;
	bfe.u32 	%r192, %r187, 16, 8;
	add.s32 	%r193, %r186, %r192;
	.pragma "used_bytes_mask 7";
	ld.global.u32 	%r194, [%rd10+24];
	bfe.u32 	%r195, %r194, 0, 8;
	add.s32 	%r196, %r189, %r195;
	bfe.u32 	%r197, %r194, 8, 8;
	add.s32 	%r198, %r191, %r197;
	bfe.u32 	%r199, %r194, 16, 8;
	add.s32 	%r200, %r193, %r199;
	.pragma "used_bytes_mask 7";
	ld.global.u32 	%r201, [%rd10+28];
	bfe.u32 	%r202, %r201, 0, 8;
	add.s32 	%r341, %r196, %r202;
	bfe.u32 	%r203, %r201, 8, 8;
	add.s32 	%r342, %r198, %r203;
	bfe.u32 	%r204, %r201, 16, 8;
	add.s32 	%r343, %r200, %r204;
	add.s32 	%r316, %r316, 16;
	add.s32 	%r315, %r315, 16;
	setp.ne.s32 	%p8, %r316, 0;
	mov.u32 	%r330, %r8;
	@%p8 bra 	$L__BB1_9;
$L__BB1_10:
	setp.eq.s32 	%p9, %r5, 0;
	@%p9 bra 	$L__BB1_20;
	setp.lt.u32 	%p10, %r6, 7;
	@%p10 bra 	$L__BB1_13;
	add.s32 	%r206, %r330, %r19;
	mul.wide.s32 	%rd11, %r206, 4;
	add.s64 	%rd12, %rd1, %rd11;
	.pragma "used_bytes_mask 7";
	ld.global.u32 	%r207, [%rd12];
	bfe.u32 	%r208, %r207, 0, 8;
	add.s32 	%r209, %r341, %r208;
	bfe.u32 	%r210, %r207, 8, 8;
	add.s32 	%r211, %r342, %r210;
	bfe.u32 	%r212, %r207, 16, 8;
	add.s32 	%r213, %r343, %r212;
	.pragma "used_bytes_mask 7";
	ld.global.u32 	%r214, [%rd12+4];
	bfe.u32 	%r215, %r214, 0, 8;
	add.s32 	%r216, %r209, %r215;
	bfe.u32 	%r217, %r214, 8, 8;
	add.s32 	%r218, %r211, %r217;
	bfe.u32 	%r219, %r214, 16, 8;
	add.s32 	%r220, %r213, %r219;
	.pragma "used_bytes_mask 7";
	ld.global.u32 	%r221, [%rd12+8];
	bfe.u32 	%r222, %r221, 0, 8;
	add.s32 	%r223, %r216, %r222;
	bfe.u32 	%r224, %r221, 8, 8;
	add.s32 	%r225, %r218, %r224;
	bfe.u32 	%r226, %r221, 16, 8;
	add.s32 	%r227, %r220, %r226;
	.pragma "used_bytes_mask 7";
	ld.global.u32 	%r228, [%rd12+12];
	bfe.u32 	%r229, %r228, 0, 8;
	add.s32 	%r230, %r223, %r229;
	bfe.u32 	%r231, %r228, 8, 8;
	add.s32 	%r232, %r225, %r231;
	bfe.u32 	%r233, %r228, 16, 8;
	add.s32 	%r234, %r227, %r233;
	.pragma "used_bytes_mask 7";
	ld.global.u32 	%r235, [%rd12+16];
	bfe.u32 	%r236, %r235, 0, 8;
	add.s32 	%r237, %r230, %r236;
	bfe.u32 	%r238, %r235, 8, 8;
	add.s32 	%r239, %r232, %r238;
	bfe.u32 	%r240, %r235, 16, 8;
	add.s32 	%r241, %r234, %r240;
	.pragma "used_bytes_mask 7";
	ld.global.u32 	%r242, [%rd12+20];
	bfe.u32 	%r243, %r242, 0, 8;
	add.s32 	%r244, %r237, %r243;
	bfe.u32 	%r245, %r242, 8, 8;
	add.s32 	%r246, %r239, %r245;
	bfe.u32 	%r247, %r242, 16, 8;
	add.s32 	%r248, %r241, %r247;
	.pragma "used_bytes_mask 7";
	ld.global.u32 	%r249, [%rd12+24];
	bfe.u32 	%r250, %r249, 0, 8;
	add.s32 	%r251, %r244, %r250;
	bfe.u32 	%r252, %r249, 8, 8;
	add.s32 	%r253, %r246, %r252;
	bfe.u32 	%r254, %r249, 16, 8;
	add.s32 	%r255, %r248, %r254;
	.pragma "used_bytes_mask 7";
	ld.global.u32 	%r256, [%rd12+28];
	bfe.u32 	%r257, %r256, 0, 8;
	add.s32 	%r341, %r251, %r257;
	bfe.u32 	%r258, %r256, 8, 8;
	add.s32 	%r342, %r253, %r258;
	bfe.u32 	%r259, %r256, 16, 8;
	add.s32 	%r343, %r255, %r259;
	add.s32 	%r330, %r330, 8;
$L__BB1_13:
	setp.eq.s32 	%p11, %r7, 0;
	@%p11 bra 	$L__BB1_20;
	add.s32 	%r261, %r7, -1;
	setp.lt.u32 	%p12, %r261, 3;
	@%p12 bra 	$L__BB1_16;
	add.s32 	%r262, %r330, %r19;
	mul.wide.s32 	%rd13, %r262, 4;
	add.s64 	%rd14, %rd1, %rd13;
	.pragma "used_bytes_mask 7";
	ld.global.u32 	%r263, [%rd14];
	bfe.u32 	%r264, %r263, 0, 8;
	add.s32 	%r265, %r341, %r264;
	bfe.u32 	%r266, %r263, 8, 8;
	add.s32 	%r267, %r342, %r266;
	bfe.u32 	%r268, %r263, 16, 8;
	add.s32 	%r269, %r343, %r268;
	.pragma "used_bytes_mask 7";
	ld.global.u32 	%r270, [%rd14+4];
	bfe.u32 	%r271, %r270, 0, 8;
	add.s32 	%r272, %r265, %r271;
	bfe.u32 	%r273, %r270, 8, 8;
	add.s32 	%r274, %r267, %r273;
	bfe.u32 	%r275, %r270, 16, 8;
	add.s32 	%r276, %r269, %r275;
	.pragma "used_bytes_mask 7";
	ld.global.u32 	%r277, [%rd14+8];
	bfe.u32 	%r278, %r277, 0, 8;
	add.s32 	%r279, %r272, %r278;
	bfe.u32 	%r280, %r277, 8, 8;
	add.s32 	%r281, %r274, %r280;
	bfe.u32 	%r282, %r277, 16, 8;
	add.s32 	%r283, %r276, %r282;
	.pragma "used_bytes_mask 7";
	ld.global.u32 	%r284, [%rd14+12];
	bfe.u32 	%r285, %r284, 0, 8;
	add.s32 	%r341, %r279, %r285;
	bfe.u32 	%r286, %r284, 8, 8;
	add.s32 	%r342, %r281, %r286;
	bfe.u32 	%r287, %r284, 16, 8;
	add.s32 	%r343, %r283, %r287;
	add.s32 	%r330, %r330, 4;
$L__BB1_16:
	setp.eq.s32 	%p13, %r9, 0;
	@%p13 bra 	$L__BB1_20;
	setp.eq.s32 	%p14, %r9, 1;
	add.s32 	%r288, %r330, %r19;
	mul.wide.s32 	%rd15, %r288, 4;
	add.s64 	%rd4, %rd1, %rd15;
	.pragma "used_bytes_mask 7";
	ld.global.u32 	%r289, [%rd4];
	bfe.u32 	%r290, %r289, 0, 8;
	add.s32 	%r341, %r341, %r290;
	bfe.u32 	%r291, %r289, 8, 8;
	add.s32 	%r342, %r342, %r291;
	bfe.u32 	%r292, %r289, 16, 8;
	add.s32 	%r343, %r343, %r292;
	@%p14 bra 	$L__BB1_20;
	setp.eq.s32 	%p15, %r9, 2;
	.pragma "used_bytes_mask 7";
	ld.global.u32 	%r293, [%rd4+4];
	bfe.u32 	%r294, %r293, 0, 8;
	add.s32 	%r341, %r341, %r294;
	bfe.u32 	%r295, %r293, 8, 8;
	add.s32 	%r342, %r342, %r295;
	bfe.u32 	%r296, %r293, 16, 8;
	add.s32 	%r343, %r343, %r296;
	@%p15 bra 	$L__BB1_20;
	.pragma "used_bytes_mask 7";
	ld.global.u32 	%r297, [%rd4+8];
	bfe.u32 	%r298, %r297, 0, 8;
	add.s32 	%r341, %r341, %r298;
	bfe.u32 	%r299, %r297, 8, 8;
	add.s32 	%r342, %r342, %r299;
	bfe.u32 	%r300, %r297, 16, 8;
	add.s32 	%r343, %r343, %r300;
$L__BB1_20:
	add.s32 	%r311, %r311, 1;
	setp.ne.s32 	%p16, %r311, %r80;
	@%p16 bra 	$L__BB1_7;
	ld.param.u64 	%rd19, [_Z13downsampleGPUPK6uchar4PS_iii_param_1];
	mul.lo.s32 	%r301, %r80, %r80;
	div.u32 	%r302, %r341, %r301;
	div.u32 	%r303, %r342, %r301;
	div.u32 	%r304, %r343, %r301;
	mad.lo.s32 	%r305, %r309, %r78, %r310;
	cvta.to.global.u64 	%rd16, %rd19;
	mul.wide.s32 	%rd17, %r305, 4;
	add.s64 	%rd18, %rd16, %rd17;
	prmt.b32 	%r306, %r302, %r303, 0x3340U;
	prmt.b32 	%r307, %r304, 65535, 0x3340U;
	prmt.b32 	%r308, %r306, %r307, 0x5410U;
	st.global.u32 	[%rd18], %r308;
	add.s32 	%r310, %r310, %r3;
	setp.lt.s32 	%p17, %r310, %r78;
	@%p17 bra 	$L__BB1_6;
	bra.uni 	$L__BB1_4;
$L__BB1_22:
	setp.ge.s32 	%p3, %r1, %r78;
	@%p3 bra 	$L__BB1_25;
	mul.lo.s32 	%r74, %r309, %r78;
	mov.u32 	%r345, %r1;
$L__BB1_24:
	add.s32 	%r89, %r345, %r74;
	mul.wide.s32 	%rd7, %r89, 4;
	add.s64 	%rd8, %rd2, %rd7;
	mov.b32 	%r90, -16777216;
	st.global.u32 	[%rd8], %r90;
	add.s32 	%r345, %r345, %r3;
	setp.lt.s32 	%p4, %r345, %r78;
	@%p4 bra 	$L__BB1_24;
$L__BB1_25:
	add.s32 	%r309, %r309, %r4;
	setp.lt.s32 	%p5, %r309, %r79;
	@%p5 bra 	$L__BB1_22;
$L__BB1_26:
	ret;

}
.func  (.param .align 16 .b8 func_retval0[16]) __internal_trig_reduction_slowpathd(
	.param .b64 __internal_trig_reduction_slowpathd_param_0
)
{
	.local .align 8 .b8 	__local_depot2[40];
	.reg .b64 	%SP;
	.reg .b64 	%SPL;
	.reg .pred 	%p<10>;
	.reg .b32 	%r<47>;
	.reg .b64 	%rd<74>;
	.reg .b64 	%fd<5>;

	mov.u64 	%SPL, __local_depot2;
	ld.param.f64 	%fd4, [__internal_trig_reduction_slowpathd_param_0];
	add.u64 	%rd1, %SPL, 0;
	{
	.reg .b32 %temp; 
	mov.b64 	{%temp, %r1}, %fd4;
	}
	shr.u32 	%r2, %r1, 20;
	and.b32  	%r3, %r2, 2047;
	setp.eq.s32 	%p1, %r3, 2047;
	mov.b32 	%r46, 0;
	@%p1 bra 	$L__BB2_9;
	add.s32 	%r20, %r3, -1024;
	mov.b64 	%rd20, %fd4;
	shl.b64 	%rd2, %rd20, 11;
	shr.u32 	%r4, %r20, 6;
	sub.s32 	%r45, 15, %r4;
	sub.s32 	%r21, 19, %r4;
	setp.lt.u32 	%p2, %r20, 128;
	selp.b32 	%r6, 18, %r21, %p2;
	setp.ge.s32 	%p3, %r45, %r6;
	mov.b64 	%rd70, 0;
	@%p3 bra 	$L__BB2_4;
	add.s32 	%r23, %r6, %r4;
	neg.s32 	%r43, %r23;
	or.b64  	%rd3, %rd2, -9223372036854775808;
	mov.b64 	%rd70, 0;
	mov.b32 	%r42, 0;
	mov.u64 	%rd25, __cudart_i2opi_d;
	mov.u32 	%r44, %r45;
$L__BB2_3:
	.pragma "nounroll";
	mul.wide.s32 	%rd22, %r42, 8;
	add.s64 	%rd23, %rd1, %rd22;
	mul.wide.s32 	%rd24, %r44, 8;
	add.s64 	%rd26, %rd25, %rd24;
	ld.global.nc.u64 	%rd27, [%rd26];
	{
	.reg .u32 %r0, %r1, %r2, %r3, %alo, %ahi, %blo, %bhi, %clo, %chi;
	mov.b64 	{%alo,%ahi}, %rd27;
	mov.b64 	{%blo,%bhi}, %rd3;
	mov.b64 	{%clo,%chi}, %rd70;
	mad.lo.cc.u32 	%r0, %alo, %blo, %clo;
	madc.hi.cc.u32 	%r1, %alo, %blo, %chi;
	madc.hi.u32 	%r2, %alo, %bhi, 0;
	mad.lo.cc.u32 	%r1, %alo, %bhi, %r1;
	madc.hi.cc.u32 	%r2, %ahi, %blo, %r2;
	madc.hi.u32 	%r3, %ahi, %bhi, 0;
	mad.lo.cc.u32 	%r1, %ahi, %blo, %r1;
	madc.lo.cc.u32 	%r2, %ahi, %bhi, %r2;
	addc.u32 	%r3, %r3, 0;
	mov.b64 	%rd28, {%r0,%r1};
	mov.b64 	%rd70, {%r2,%r3};
	}
	st.local.u64 	[%rd23], %rd28;
	add.s32 	%r44, %r44, 1;
	add.s32 	%r43, %r43, 1;
	add.s32 	%r42, %r42, 1;
	setp.ne.s32 	%p4, %r43, -15;
	mov.u32 	%r45, %r6;
	@%p4 bra 	$L__BB2_3;
$L__BB2_4:
	cvt.s64.s32 	%rd29, %r45;
	cvt.u64.u32 	%rd30, %r4;
	add.s64 	%rd31, %rd30, %rd29;
	shl.b64 	%rd32, %rd31, 3;
	add.s64 	%rd33, %rd1, %rd32;
	st.local.u64 	[%rd33+-120], %rd70;
	and.b32  	%r15, %r2, 63;
	ld.local.u64 	%rd72, [%rd1+16];
	ld.local.u64 	%rd71, [%rd1+24];
	setp.eq.s32 	%p5, %r15, 0;
	@%p5 bra 	$L__BB2_6;
	shl.b64 	%rd34, %rd71, %r15;
	shr.u64 	%rd35, %rd72, 1;
	xor.b32  	%r24, %r15, 63;
	shr.u64 	%rd36, %rd35, %r24;
	or.b64  	%rd71, %rd34, %rd36;
	ld.local.u64 	%rd37, [%rd1+8];
	shl.b64 	%rd38, %rd72, %r15;
	shr.u64 	%rd39, %rd37, 1;
	shr.u64 	%rd40, %rd39, %r24;
	or.b64  	%rd72, %rd38, %rd40;
$L__BB2_6:
	and.b32  	%r25, %r1, -2147483648;
	shr.u64 	%rd41, %rd71, 62;
	cvt.u32.u64 	%r26, %rd41;
	mov.b64 	{%r27, %r28}, %rd71;
	mov.b64 	{%r29, %r30}, %rd72;
	shf.l.wrap.b32 	%r31, %r30, %r27, 2;
	shf.l.wrap.b32 	%r32, %r27, %r28, 2;
	mov.b64 	%rd42, {%r31, %r32};
	shl.b64 	%rd43, %rd72, 2;
	shr.u64 	%rd44, %rd42, 63;
	cvt.u32.u64 	%r33, %rd44;
	add.s32 	%r34, %r33, %r26;
	setp.eq.s32 	%p6, %r25, 0;
	neg.s32 	%r35, %r34;
	selp.b32 	%r46, %r34, %r35, %p6;
	setp.gt.s64 	%p7, %rd42, -1;
	mov.b64 	%rd45, 0;
	{
	.reg .u32 %r0, %r1, %r2, %r3, %a0, %a1, %a2, %a3, %b0, %b1, %b2, %b3;
	mov.b64 	{%a0,%a1}, %rd45;
	mov.b64 	{%a2,%a3}, %rd45;
	mov.b64 	{%b0,%b1}, %rd43;
	mov.b64 	{%b2,%b3}, %rd42;
	sub.cc.u32 	%r0, %a0, %b0;
	subc.cc.u32 	%r1, %a1, %b1;
	subc.cc.u32 	%r2, %a2, %b2;
	subc.u32 	%r3, %a3, %b3;
	mov.b64 	%rd46, {%r0,%r1};
	mov.b64 	%rd47, {%r2,%r3};
	}
	xor.b32  	%r36, %r25, -2147483648;
	selp.b64 	%rd73, %rd42, %rd47, %p7;
	selp.b64 	%rd14, %rd43, %rd46, %p7;
	selp.b32 	%r17, %r25, %r36, %p7;
	clz.b64 	%r37, %rd73;
	cvt.u64.u32 	%rd15, %r37;
	setp.eq.s32 	%p8, %r37, 0;
	@%p8 bra 	$L__BB2_8;
	cvt.u32.u64 	%r38, %rd15;
	and.b32  	%r39, %r38, 63;
	shl.b64 	%rd48, %rd73, %r39;
	shr.u64 	%rd49, %rd14, 1;
	not.b32 	%r40, %r38;
	and.b32  	%r41, %r40, 63;
	shr.u64 	%rd50, %rd49, %r41;
	or.b64  	%rd73, %rd48, %rd50;
$L__BB2_8:
	mov.b64 	%rd51, -3958705157555305931;
	{
	.reg .u32 %r0, %r1, %r2, %r3, %alo, %ahi, %blo, %bhi;
	mov.b64 	{%alo,%ahi}, %rd73;
	mov.b64 	{%blo,%bhi}, %rd51;
	mul.lo.u32 	%r0, %alo, %blo;
	mul.hi.u32 	%r1, %alo, %blo;
	mad.lo.cc.u32 	%r1, %alo, %bhi, %r1;
	madc.hi.u32 	%r2, %alo, %bhi, 0;
	mad.lo.cc.u32 	%r1, %ahi, %blo, %r1;
	madc.hi.cc.u32 	%r2, %ahi, %blo, %r2;
	madc.hi.u32 	%r3, %ahi, %bhi, 0;
	mad.lo.cc.u32 	%r2, %ahi, %bhi, %r2;
	addc.u32 	%r3, %r3, 0;
	mov.b64 	%rd52, {%r0,%r1};
	mov.b64 	%rd53, {%r2,%r3};
	}
	setp.gt.s64 	%p9, %rd53, 0;
	{
	.reg .u32 %r0, %r1, %r2, %r3, %a0, %a1, %a2, %a3, %b0, %b1, %b2, %b3;
	mov.b64 	{%a0,%a1}, %rd52;
	mov.b64 	{%a2,%a3}, %rd53;
	mov.b64 	{%b0,%b1}, %rd52;
	mov.b64 	{%b2,%b3}, %rd53;
	add.cc.u32 	%r0, %a0, %b0;
	addc.cc.u32 	%r1, %a1, %b1;
	addc.cc.u32 	%r2, %a2, %b2;
	addc.u32 	%r3, %a3, %b3;
	mov.b64 	%rd54, {%r0,%r1};
	mov.b64 	%rd55, {%r2,%r3};
	}
	selp.b64 	%rd56, %rd55, %rd53, %p9;
	selp.s64 	%rd57, -1, 0, %p9;
	sub.s64 	%rd58, %rd57, %rd15;
	cvt.u64.u32 	%rd59, %r17;
	shl.b64 	%rd60, %rd59, 32;
	add.s64 	%rd61, %rd56, 1;
	shr.u64 	%rd62, %rd61, 10;
	add.s64 	%rd63, %rd62, 1;
	shr.u64 	%rd64, %rd63, 1;
	shl.b64 	%rd65, %rd58, 52;
	add.s64 	%rd66, %rd65, %rd64;
	add.s64 	%rd67, %rd66, 4602678819172646912;
	or.b64  	%rd68, %rd67, %rd60;
	mov.b64 	%fd4, %rd68;
$L__BB2_9:
	st.param.f64 	[func_retval0], %fd4;
	st.param.b32 	[func_retval0+8], %r46;
	ret;

}


// ===== COMPILED SASS (sm_100) =====

	.target	sm_100

	.elftype	@"ET_EXEC"


//--------------------- .note.nv.tkinfo           --------------------------
	.section	.note.nv.tkinfo,"",@"SHT_NOTE"
	.sectionflags	@"SHF_NOTE_NV_TKINFO"
	.tkinfo
        /*0018*/ 	.word	0x00000002
        /*0030*/ 	.string	""
        /*0030*/ 	.string	"ptxas"
        /*0030*/ 	.string	"Cuda compilation tools, release 13.0, V13.0.88"
        /*0030*/ 	.string	"Build cuda_13.0.r13.0/compiler.36424714_0"
        /*0030*/ 	.string	"-arch sm_100 -m 64 "



//--------------------- .note.nv.cuinfo           --------------------------
	.section	.note.nv.cuinfo,"",@"SHT_NOTE"
	.sectionflags	@"SHF_NOTE_NV_CUINFO"
        /*0018*/ 	.short	0x0002
        /*001a*/ 	.short	0x0064
        /*001c*/ 	.short	0x0082
	.zero		2


//--------------------- .nv.info                  --------------------------
	.section	.nv.info,"",@"SHT_CUDA_INFO"
	.align	4


	//----- nvinfo : EIATTR_REGCOUNT
	.align		4
        /*0000*/ 	.byte	0x04, 0x2f
        /*0002*/ 	.short	(.L_2 - .L_1)
	.align		4
.L_1:
        /*0004*/ 	.word	index@(_Z9renderGPUP6uchar4ii4Vec3S1_dPK5LightiPK3Trii)
        /*0008*/ 	.word	0x00000074


	//----- nvinfo : EIATTR_FRAME_SIZE
	.align		4
.L_2:
        /*000c*/ 	.byte	0x04, 0x11
        /*000e*/ 	.short	(.L_4 - .L_3)
	.align		4
.L_3:
        /*0010*/ 	.word	index@($_Z9renderGPUP6uchar4ii4Vec3S1_dPK5LightiPK3Trii$__internal_trig_reduction_slowpathd)
        /*0014*/ 	.word	0x00000028


	//----- nvinfo : EIATTR_FRAME_SIZE
	.align		4
.L_4:
        /*0018*/ 	.byte	0x04, 0x11
        /*001a*/ 	.short	(.L_6 - .L_5)
	.align		4
.L_5:
        /*001c*/ 	.word	index@($__internal_2_$__cuda_sm20_dsqrt_rn_f64_mediumpath_v1)
        /*0020*/ 	.word	0x00000028


	//----- nvinfo : EIATTR_FRAME_SIZE
	.align		4
.L_6:
        /*0024*/ 	.byte	0x04, 0x11
        /*0026*/ 	.short	(.L_8 - .L_7)
	.align		4
.L_7:
        /*0028*/ 	.word	index@($__internal_1_$__cuda_sm20_div_rn_f64_full)
        /*002c*/ 	.word	0x00000028


	//----- nvinfo : EIATTR_FRAME_SIZE
	.align		4
.L_8:
        /*0030*/ 	.byte	0x04, 0x11
        /*0032*/ 	.short	(.L_10 - .L_9)
	.align		4
.L_9:
        /*0034*/ 	.word	index@($__internal_0_$__cuda_sm20_dblrcp_rn_slowpath_v3)
        /*0038*/ 	.word	0x00000028


	//----- nvinfo : EIATTR_FRAME_SIZE
	.align		4
.L_10:
        /*003c*/ 	.byte	0x04, 0x11
        /*003e*/ 	.short	(.L_12 - .L_11)
	.align		4
.L_11:
        /*0040*/ 	.word	index@(_Z9renderGPUP6uchar4ii4Vec3S1_dPK5LightiPK3Trii)
        /*0044*/ 	.word	0x00000028


	//----- nvinfo : EIATTR_REGCOUNT
	.align		4
.L_12:
        /*0048*/ 	.byte	0x04, 0x2f
        /*004a*/ 	.short	(.L_14 - .L_13)
	.align		4
.L_13:
        /*004c*/ 	.word	index@(_Z13downsampleGPUPK6uchar4PS_iii)
        /*0050*/ 	.word	0x0000001f


	//----- nvinfo : EIATTR_FRAME_SIZE
	.align		4
.L_14:
        /*0054*/ 	.byte	0x04, 0x11
        /*0056*/ 	.short	(.L_16 - .L_15)
	.align		4
.L_15:
        /*0058*/ 	.word	index@(_Z13downsampleGPUPK6uchar4PS_iii)
        /*005c*/ 	.word	0x00000000


	//----- nvinfo : EIATTR_MIN_STACK_SIZE
	.align		4
.L_16:
        /*0060*/ 	.byte	0x04, 0x12
        /*0062*/ 	.short	(.L_18 - .L_17)
	.align		4
.L_17:
        /*0064*/ 	.word	index@(_Z13downsampleGPUPK6uchar4PS_iii)
        /*0068*/ 	.word	0x00000000


	//----- nvinfo : EIATTR_MIN_STACK_SIZE
	.align		4
.L_18:
        /*006c*/ 	.byte	0x04, 0x12
        /*006e*/ 	.short	(.L_20 - .L_19)
	.align		4
.L_19:
        /*0070*/ 	.word	index@(_Z9renderGPUP6uchar4ii4Vec3S1_dPK5LightiPK3Trii)
        /*0074*/ 	.word	0x00000028
.L_20:


//--------------------- .nv.compat                --------------------------
	.section	.nv.compat,"",@"SHT_CUDA_COMPAT_INFO"
	.align	4
        /*0000*/ 	.byte	0x02, 0x09, 0x00, 0x00, 0x02, 0x02, 0x01, 0x00, 0x02, 0x05, 0x05, 0x00, 0x03, 0x07, 0x01, 0x01
        /*0010*/ 	.byte	0x02, 0x03, 0x00, 0x00, 0x02, 0x06, 0x01, 0x00, 0x04, 0x0b, 0x08, 0x00, 0x01, 0x00, 0x00, 0x00
        /*0020*/ 	.byte	0x00, 0x00, 0x00, 0x00


//--------------------- .nv.info._Z13downsampleGPUPK6uchar4PS_iii --------------------------
	.section	.nv.info._Z13downsampleGPUPK6uchar4PS_iii,"",@"SHT_CUDA_INFO"
	.sectionflags	@""
	.align	4


	//----- nvinfo : EIATTR_CUDA_API_VERSION
	.align		4
        /*0000*/ 	.byte	0x04, 0x37
        /*0002*/ 	.short	(.L_22 - .L_21)
.L_21:
        /*0004*/ 	.word	0x00000082


	//----- nvinfo : EIATTR_KPARAM_INFO
	.align		4
.L_22:
        /*0008*/ 	.byte	0x04, 0x17
        /*000a*/ 	.short	(.L_24 - .L_23)
.L_23:
        /*000c*/ 	.word	0x00000000
        /*0010*/ 	.short	0x0004
        /*0012*/ 	.short	0x0018
        /*0014*/ 	.byte	0x00, 0xf0, 0x11, 0x00


	//----- nvinfo : EIATTR_KPARAM_INFO
	.align		4
.L_24:
        /*0018*/ 	.byte	0x04, 0x17
        /*001a*/ 	.short	(.L_26 - .L_25)
.L_25:
        /*001c*/ 	.word	0x00000000
        /*0020*/ 	.short	0x0003
        /*0022*/ 	.short	0x0014
        /*0024*/ 	.byte	0x00, 0xf0, 0x11, 0x00


	//----- nvinfo : EIATTR_KPARAM_INFO
	.align		4
.L_26:
        /*0028*/ 	.byte	0x04, 0x17
        /*002a*/ 	.short	(.L_28 - .L_27)
.L_27:
        /*002c*/ 	.word	0x00000000
        /*0030*/ 	.short	0x0002
        /*0032*/ 	.short	0x0010
        /*0034*/ 	.byte	0x00, 0xf0, 0x11, 0x00


	//----- nvinfo : EIATTR_KPARAM_INFO
	.align		4
.L_28:
        /*0038*/ 	.byte	0x04, 0x17
        /*003a*/ 	.short	(.L_30 - .L_29)
.L_29:
        /*003c*/ 	.word	0x00000000
        /*0040*/ 	.short	0x0001
        /*0042*/ 	.short	0x0008
        /*0044*/ 	.byte	0x00, 0xf5, 0x21, 0x00


	//----- nvinfo : EIATTR_KPARAM_INFO
	.align		4
.L_30:
        /*0048*/ 	.byte	0x04, 0x17
        /*004a*/ 	.short	(.L_32 - .L_31)
.L_31:
        /*004c*/ 	.word	0x00000000
        /*0050*/ 	.short	0x0000
        /*0052*/ 	.short	0x0000
        /*0054*/ 	.byte	0x00, 0xf5, 0x21, 0x00


	//----- nvinfo : EIATTR_SPARSE_MMA_MASK
	.align		4
.L_32:
        /*0058*/ 	.byte	0x03, 0x50
        /*005a*/ 	.short	0x0000


	//----- nvinfo : EIATTR_MAXREG_COUNT
	.align		4
        /*005c*/ 	.byte	0x03, 0x1b
        /*005e*/ 	.short	0x00ff


	//----- nvinfo : EIATTR_MERCURY_ISA_VERSION
	.align		4
        /*0060*/ 	.byte	0x03, 0x5f
        /*0062*/ 	.short	0x0101


	//----- nvinfo : EIATTR_UNUSED_LOAD_BYTE_OFFSET
	.align		4
        /*0064*/ 	.byte	0x04, 0x44
        /*0066*/ 	.short	(.L_34 - .L_33)


	//   ....[0]....
.L_33:
        /*0068*/ 	.word	0x00000470
        /*006c*/ 	.word	0x00000007


	//   ....[1]....
        /*0070*/ 	.word	0x00000480
        /*0074*/ 	.word	0x00000007


	//   ....[2]....
        /*0078*/ 	.word	0x00000490
        /*007c*/ 	.word	0x00000007


	//   ....[3]....
        /*0080*/ 	.word	0x000004a0
        /*0084*/ 	.word	0x00000007


	//   ....[4]....
        /*0088*/ 	.word	0x00000500
        /*008c*/ 	.word	0x00000007


	//   ....[5]....
        /*0090*/ 	.word	0x00000530
        /*0094*/ 	.word	0x00000007


	//   ....[6]....
        /*0098*/ 	.word	0x000005c0
        /*009c*/ 	.word	0x00000007


	//   ....[7]....
        /*00a0*/ 	.word	0x000005d0
        /*00a4*/ 	.word	0x00000007


	//   ....[8]....
        /*00a8*/ 	.word	0x00000680
        /*00ac*/ 	.word	0x00000007


	//   ....[9]....
        /*00b0*/ 	.word	0x000006a0
        /*00b4*/ 	.word	0x00000007


	//   ....[10]....
        /*00b8*/ 	.word	0x00000710
        /*00bc*/ 	.word	0x00000007


	//   ....[11]....
        /*00c0*/ 	.word	0x00000730
        /*00c4*/ 	.word	0x00000007


	//   ....[12]....
        /*00c8*/ 	.word	0x000007f0
        /*00cc*/ 	.word	0x00000007


	//   ....[13]....
        /*00d0*/ 	.word	0x00000820
        /*00d4*/ 	.word	0x00000007


	//   ....[14]....
        /*00d8*/ 	.word	0x00000880
        /*00dc*/ 	.word	0x00000007


	//   ....[15]....
        /*00e0*/ 	.word	0x00000890
        /*00e4*/ 	.word	0x00000007


	//   ....[16]....
        /*00e8*/ 	.word	0x00000ab0
        /*00ec*/ 	.word	0x00000007


	//   ....[17]....
        /*00f0*/ 	.word	0x00000ac0
        /*00f4*/ 	.word	0x00000007


	//   ....[18]....
        /*00f8*/ 	.word	0x00000ad0
        /*00fc*/ 	.word	0x00000007


	//   ....[19]....
        /*0100*/ 	.word	0x00000ae0
        /*0104*/ 	.word	0x00000007


	//   ....[20]....
        /*0108*/ 	.word	0x00000af0
        /*010c*/ 	.word	0x00000007


	//   ....[21]....
        /*0110*/ 	.word	0x00000b50
        /*0114*/ 	.word	0x00000007


	//   ....[22]....
        /*0118*/ 	.word	0x00000b70
        /*011c*/ 	.word	0x00000007


	//   ....[23]....
        /*0120*/ 	.word	0x00000b80
        /*0124*/ 	.word	0x00000007


	//   ....[24]....
        /*0128*/ 	.word	0x00000e00
        /*012c*/ 	.word	0x00000007


	//   ....[25]....
        /*0130*/ 	.word	0x00000e10
        /*0134*/ 	.word	0x00000007


	//   ....[26]....
        /*0138*/ 	.word	0x00000e20
        /*013c*/ 	.word	0x00000007


	//   ....[27]....
        /*0140*/ 	.word	0x00000e30
        /*0144*/ 	.word	0x00000007


	//   ....[28]....
        /*0148*/ 	.word	0x00000fb0
        /*014c*/ 	.word	0x00000007


	//   ....[29]....
        /*0150*/ 	.word	0x00001050
        /*0154*/ 	.word	0x00000007


	//   ....[30]....
        /*0158*/ 	.word	0x00001060
        /*015c*/ 	.word	0x00000007


	//----- nvinfo : EIATTR_VRC_CTA_INIT_COUNT
	.align		4
.L_34:
        /*0160*/ 	.byte	0x02, 0x4a
	.zero		1
	.zero		1


	//----- nvinfo : EIATTR_EXIT_INSTR_OFFSETS
	.align		4
        /*0164*/ 	.byte	0x04, 0x1c
        /*0166*/ 	.short	(.L_36 - .L_35)


	//   ....[0]....
.L_35:
        /*0168*/ 	.word	0x000000f0


	//   ....[1]....
        /*016c*/ 	.word	0x00000260


	//   ....[2]....
        /*0170*/ 	.word	0x000014b0


	//----- nvinfo : EIATTR_CRS_STACK_SIZE
	.align		4
.L_36:
        /*0174*/ 	.byte	0x04, 0x1e
        /*0176*/ 	.short	(.L_38 - .L_37)
.L_37:
        /*0178*/ 	.word	0x00000000


	//----- nvinfo : EIATTR_CBANK_PARAM_SIZE
	.align		4
.L_38:
        /*017c*/ 	.byte	0x03, 0x19
        /*017e*/ 	.short	0x001c


	//----- nvinfo : EIATTR_PARAM_CBANK
	.align		4
        /*0180*/ 	.byte	0x04, 0x0a
        /*0182*/ 	.short	(.L_40 - .L_39)
	.align		4
.L_39:
        /*0184*/ 	.word	index@(.nv.constant0._Z13downsampleGPUPK6uchar4PS_iii)
        /*0188*/ 	.short	0x0380
        /*018a*/ 	.short	0x001c


	//----- nvinfo : EIATTR_SW_WAR
	.align		4
.L_40:
        /*018c*/ 	.byte	0x04, 0x36
        /*018e*/ 	.short	(.L_42 - .L_41)
.L_41:
        /*0190*/ 	.word	0x00000008
.L_42:


//--------------------- .nv.info._Z9renderGPUP6uchar4ii4Vec3S1_dPK5LightiPK3Trii --------------------------
	.section	.nv.info._Z9renderGPUP6uchar4ii4Vec3S1_dPK5LightiPK3Trii,"",@"SHT_CUDA_INFO"
	.sectionflags	@""
	.align	4


	//----- nvinfo : EIATTR_CUDA_API_VERSION
	.align		4
        /*0000*/ 	.byte	0x04, 0x37
        /*0002*/ 	.short	(.L_44 - .L_43)
.L_43:
        /*0004*/ 	.word	0x00000082


	//----- nvinfo : EIATTR_KPARAM_INFO
	.align		4
.L_44:
        /*0008*/ 	.byte	0x04, 0x17
        /*000a*/ 	.short	(.L_46 - .L_45)
.L_45:
        /*000c*/ 	.word	0x00000000
        /*0010*/ 	.short	0x0009
        /*0012*/ 	.short	0x0060
        /*0014*/ 	.byte	0x00, 0xf0, 0x11, 0x00


	//----- nvinfo : EIATTR_KPARAM_INFO
	.align		4
.L_46:
        /*0018*/ 	.byte	0x04, 0x17
        /*001a*/ 	.short	(.L_48 - .L_47)
.L_47:
        /*001c*/ 	.word	0x00000000
        /*0020*/ 	.short	0x0008
        /*0022*/ 	.short	0x0058
        /*0024*/ 	.byte	0x00, 0xf5, 0x21, 0x00


	//----- nvinfo : EIATTR_KPARAM_INFO
	.align		4
.L_48:
        /*0028*/ 	.byte	0x04, 0x17
        /*002a*/ 	.short	(.L_50 - .L_49)
.L_49:
        /*002c*/ 	.word	0x00000000
        /*0030*/ 	.short	0x0007
        /*0032*/ 	.short	0x0050
        /*0034*/ 	.byte	0x00, 0xf0, 0x11, 0x00


	//----- nvinfo : EIATTR_KPARAM_INFO
	.align		4
.L_50:
        /*0038*/ 	.byte	0x04, 0x17
        /*003a*/ 	.short	(.L_52 - .L_51)
.L_51:
        /*003c*/ 	.word	0x00000000
        /*0040*/ 	.short	0x0006
        /*0042*/ 	.short	0x0048
        /*0044*/ 	.byte	0x00, 0xf5, 0x21, 0x00


	//----- nvinfo : EIATTR_KPARAM_INFO
	.align		4
.L_52:
        /*0048*/ 	.byte	0x04, 0x17
        /*004a*/ 	.short	(.L_54 - .L_53)
.L_53:
        /*004c*/ 	.word	0x00000000
        /*0050*/ 	.short	0x0005
        /*0052*/ 	.short	0x0040
        /*0054*/ 	.byte	0x00, 0xf0, 0x21, 0x00


	//----- nvinfo : EIATTR_KPARAM_INFO
	.align		4
.L_54:
        /*0058*/ 	.byte	0x04, 0x17
        /*005a*/ 	.short	(.L_56 - .L_55)
.L_55:
        /*005c*/ 	.word	0x00000000
        /*0060*/ 	.short	0x0004
        /*0062*/ 	.short	0x0028
        /*0064*/ 	.byte	0x00, 0xf0, 0x61, 0x00


	//----- nvinfo : EIATTR_KPARAM_INFO
	.align		4
.L_56:
        /*0068*/ 	.byte	0x04, 0x17
        /*006a*/ 	.short	(.L_58 - .L_57)
.L_57:
        /*006c*/ 	.word	0x00000000
        /*0070*/ 	.short	0x0003
        /*0072*/ 	.short	0x0010
        /*0074*/ 	.byte	0x00, 0xf0, 0x61, 0x00


	//----- nvinfo : EIATTR_KPARAM_INFO
	.align		4
.L_58:
        /*0078*/ 	.byte	0x04, 0x17
        /*007a*/ 	.short	(.L_60 - .L_59)
.L_59:
        /*007c*/ 	.word	0x00000000
        /*0080*/ 	.short	0x0002
        /*0082*/ 	.short	0x000c
        /*0084*/ 	.byte	0x00, 0xf0, 0x11, 0x00


	//----- nvinfo : EIATTR_KPARAM_INFO
	.align		4
.L_60:
        /*0088*/ 	.byte	0x04, 0x17
        /*008a*/ 	.short	(.L_62 - .L_61)
.L_61:
        /*008c*/ 	.word	0x00000000
        /*0090*/ 	.short	0x0001
        /*0092*/ 	.short	0x0008
        /*0094*/ 	.byte	0x00, 0xf0, 0x11, 0x00


	//----- nvinfo : EIATTR_KPARAM_INFO
	.align		4
.L_62:
        /*0098*/ 	.byte	0x04, 0x17
        /*009a*/ 	.short	(.L_64 - .L_63)
.L_63:
        /*009c*/ 	.word	0x00000000
        /*00a0*/ 	.short	0x0000
        /*00a2*/ 	.short	0x0000
        /*00a4*/ 	.byte	0x00, 0xf5, 0x21, 0x00


	//----- nvinfo : EIATTR_SPARSE_MMA_MASK
	.align		4
.L_64:
        /*00a8*/ 	.byte	0x03, 0x50
        /*00aa*/ 	.short	0x0000


	//----- nvinfo : EIATTR_MAXREG_COUNT
	.align		4
        /*00ac*/ 	.byte	0x03, 0x1b
        /*00ae*/ 	.short	0x00ff


	//----- nvinfo : EIATTR_MERCURY_ISA_VERSION
	.align		4
        /*00b0*/ 	.byte	0x03, 0x5f
        /*00b2*/ 	.short	0x0101


	//----- nvinfo : EIATTR_UNUSED_LOAD_BYTE_OFFSET
	.align		4
        /*00b4*/ 	.byte	0x04, 0x44
        /*00b6*/ 	.short	(.L_66 - .L_65)


	//   ....[0]....
.L_65:
        /*00b8*/ 	.word	0x000042e0
        /*00bc*/ 	.word	0x00000007


	//   ....[1]....
        /*00c0*/ 	.word	0x000053d0
        /*00c4*/ 	.word	0x00000007


	//   ....[2]....
        /*00c8*/ 	.word	0x000058d0
        /*00cc*/ 	.word	0x00000007


	//----- nvinfo : EIATTR_VRC_CTA_INIT_COUNT
	.align		4
.L_66:
        /*00d0*/ 	.byte	0x02, 0x4a
	.zero		1
	.zero		1


	//----- nvinfo : EIATTR_EXIT_INSTR_OFFSETS
	.align		4
        /*00d4*/ 	.byte	0x04, 0x1c
        /*00d6*/ 	.short	(.L_68 - .L_67)


	//   ....[0]....
.L_67:
        /*00d8*/ 	.word	0x00000e50


	//   ....[1]....
        /*00dc*/ 	.word	0x00005cd0


	//----- nvinfo : EIATTR_CRS_STACK_SIZE
	.align		4
.L_68:
        /*00e0*/ 	.byte	0x04, 0x1e
        /*00e2*/ 	.short	(.L_70 - .L_69)
.L_69:
        /*00e4*/ 	.word	0x00000000


	//----- nvinfo : EIATTR_CBANK_PARAM_SIZE
	.align		4
.L_70:
        /*00e8*/ 	.byte	0x03, 0x19
        /*00ea*/ 	.short	0x0064


	//----- nvinfo : EIATTR_PARAM_CBANK
	.align		4
        /*00ec*/ 	.byte	0x04, 0x0a
        /*00ee*/ 	.short	(.L_72 - .L_71)
	.align		4
.L_71:
        /*00f0*/ 	.word	index@(.nv.constant0._Z9renderGPUP6uchar4ii4Vec3S1_dPK5LightiPK3Trii)
        /*00f4*/ 	.short	0x0380
        /*00f6*/ 	.short	0x0064


	//----- nvinfo : EIATTR_SW_WAR
	.align		4
.L_72:
        /*00f8*/ 	.byte	0x04, 0x36
        /*00fa*/ 	.short	(.L_74 - .L_73)
.L_73:
        /*00fc*/ 	.word	0x00000008
.L_74:


//--------------------- .nv.callgraph             --------------------------
	.section	.nv.callgraph,"",@"SHT_CUDA_CALLGRAPH"
	.align	4
	.sectionentsize	8
	.align		4
        /*0000*/ 	.word	0x00000000
	.align		4
        /*0004*/ 	.word	0xffffffff
	.align		4
        /*0008*/ 	.word	0x00000000
	.align		4
        /*000c*/ 	.word	0xfffffffe
	.align		4
        /*0010*/ 	.word	0x00000000
	.align		4
        /*0014*/ 	.word	0xfffffffd
	.align		4
        /*0018*/ 	.word	0x00000000
	.align		4
        /*001c*/ 	.word	0xfffffffc


//--------------------- .nv.constant4             --------------------------
	.section	.nv.constant4,"a",@progbits
	.align	8
	.align		8
.nv.constant4:
        /*0000*/ 	.dword	__cudart_i2opi_d


//--------------------- .text._Z13downsampleGPUPK6uchar4PS_iii --------------------------
	.section	.text._Z13downsampleGPUPK6uchar4PS_iii,"ax",@progbits
	.align	128
        .global         _Z13downsampleGPUPK6uchar4PS_iii
        .type           _Z13downsampleGPUPK6uchar4PS_iii,@function
        .size           _Z13downsampleGPUPK6uchar4PS_iii,(.L_x_139 - _Z13downsampleGPUPK6uchar4PS_iii)
        .other          _Z13downsampleGPUPK6uchar4PS_iii,@"STO_CUDA_ENTRY STV_DEFAULT"
_Z13downsampleGPUPK6uchar4PS_iii:
.text._Z13downsampleGPUPK6uchar4PS_iii:
[----:B------:R-:W-:Y:S01]  /*0000*/  LDC R1, c[0x0][0x37c] ;  /* 0x0000df00ff017b82 */ /* 0x000fe20000000800 */
[----:B------:R-:W0:Y:S07]  /*0010*/  S2R R4, SR_TID.Y ;  /* 0x0000000000047919 */ /* 0x000e2e0000002200 */
[----:B------:R-:W1:Y:S01]  /*0020*/  LDC R2, c[0x0][0x360] ;  /* 0x0000d800ff027b82 */ /* 0x000e620000000800 */
[----:B------:R-:W2:Y:S01]  /*0030*/  LDCU UR8, c[0x0][0x394] ;  /* 0x00007280ff0877ac */ /* 0x000ea20008000800 */
[----:B------:R-:W1:Y:S06]  /*0040*/  S2R R3, SR_TID.X ;  /* 0x0000000000037919 */ /* 0x000e6c0000002100 */
[----:B------:R-:W0:Y:S08]  /*0050*/  S2UR UR5, SR_CTAID.Y ;  /* 0x00000000000579c3 */ /* 0x000e300000002600 */
[----:B------:R-:W0:Y:S01]  /*0060*/  LDC R5, c[0x0][0x364] ;  /* 0x0000d900ff057b82 */ /* 0x000e220000000800 */
[----:B------:R-:W3:Y:S01]  /*0070*/  LDCU UR6, c[0x0][0x370] ;  /* 0x00006e00ff0677ac */ /* 0x000ee20008000800 */
[----:B------:R-:W4:Y:S06]  /*0080*/  LDCU UR7, c[0x0][0x374] ;  /* 0x00006e80ff0777ac */ /* 0x000f2c0008000800 */
[----:B------:R-:W1:Y:S01]  /*0090*/  S2UR UR4, SR_CTAID.X ;  /* 0x00000000000479c3 */ /* 0x000e620000002500 */
[----:B0-----:R-:W-:-:S05]  /*00a0*/  IMAD R4, R5, UR5, R4 ;  /* 0x0000000505047c24 */ /* 0x001fca000f8e0204 */
[----:B--2---:R-:W-:Y:S01]  /*00b0*/  ISETP.GE.AND P0, PT, R4, UR8, PT ;  /* 0x0000000804007c0c */ /* 0x004fe2000bf06270 */
[C---:B-1----:R-:W-:Y:S02]  /*00c0*/  IMAD R0, R2.reuse, UR4, R3 ;  /* 0x0000000402007c24 */ /* 0x042fe4000f8e0203 */
[----:B---3--:R-:W-:Y:S02]  /*00d0*/  IMAD R2, R2, UR6, RZ ;  /* 0x0000000602027c24 */ /* 0x008fe4000f8e02ff */
[----:B----4-:R-:W-:-:S08]  /*00e0*/  IMAD R3, R5, UR7, RZ ;  /* 0x0000000705037c24 */ /* 0x010fd0000f8e02ff */
[----:B------:R-:W-:Y:S05]  /*00f0*/  @P0 EXIT ;  /* 0x000000000000094d */ /* 0x000fea0003800000 */
[----:B------:R-:W0:Y:S01]  /*0100*/  LDC R8, c[0x0][0x398] ;  /* 0x0000e600ff087b82 */ /* 0x000e220000000800 */
[----:B------:R-:W1:Y:S01]  /*0110*/  LDCU.64 UR6, c[0x0][0x358] ;  /* 0x00006b00ff0677ac */ /* 0x000e620008000a00 */
[----:B0-----:R-:W-:-:S13]  /*0120*/  ISETP.GT.AND P0, PT, R8, RZ, PT ;  /* 0x000000ff0800720c */ /* 0x001fda0003f04270 */
[----:B-1----:R-:W-:Y:S05]  /*0130*/  @P0 BRA `(.L_x_0) ;  /* 0x00000000004c0947 */ /* 0x002fea0003800000 */
.L_x_4:
[----:B------:R-:W0:Y:S01]  /*0140*/  LDC R10, c[0x0][0x390] ;  /* 0x0000e400ff0a7b82 */ /* 0x000e220000000800 */
[----:B------:R-:W-:Y:S01]  /*0150*/  BSSY.RECONVERGENT B0, `(.L_x_1) ;  /* 0x000000c000007945 */ /* 0x000fe20003800200 */
[----:B0-----:R-:W-:-:S13]  /*0160*/  ISETP.GE.AND P0, PT, R0, R10, PT ;  /* 0x0000000a0000720c */ /* 0x001fda0003f06270 */
[----:B-1----:R-:W-:Y:S05]  /*0170*/  @P0 BRA `(.L_x_2) ;  /* 0x0000000000240947 */ /* 0x002fea0003800000 */
[----:B------:R-:W0:Y:S01]  /*0180*/  LDC.64 R8, c[0x0][0x388] ;  /* 0x0000e200ff087b82 */ /* 0x000e220000000a00 */
[----:B------:R-:W-:Y:S02]  /*0190*/  IMAD.MOV.U32 R5, RZ, RZ, R0 ;  /* 0x000000ffff057224 */ /* 0x000fe400078e0000 */
[----:B------:R-:W-:-:S07]  /*01a0*/  IMAD.MOV.U32 R11, RZ, RZ, -0x1000000 ;  /* 0xff000000ff0b7424 */ /* 0x000fce00078e00ff */
.L_x_3:
[--C-:B-1----:R-:W-:Y:S02]  /*01b0*/  IMAD R7, R4, R10, R5.reuse ;  /* 0x0000000a04077224 */ /* 0x102fe400078e0205 */
[----:B------:R-:W-:Y:S02]  /*01c0*/  IMAD.IADD R5, R2, 0x1, R5 ;  /* 0x0000000102057824 */ /* 0x000fe400078e0205 */
[----:B0-----:R-:W-:-:S03]  /*01d0*/  IMAD.WIDE R6, R7, 0x4, R8 ;  /* 0x0000000407067825 */ /* 0x001fc600078e0208 */
[----:B------:R-:W-:Y:S02]  /*01e0*/  ISETP.GE.AND P0, PT, R5, R10, PT ;  /* 0x0000000a0500720c */ /* 0x000fe40003f06270 */
[----:B------:R1:W-:Y:S11]  /*01f0*/  STG.E desc[UR6][R6.64], R11 ;  /* 0x0000000b06007986 */ /* 0x0003f6000c101906 */
[----:B------:R-:W-:Y:S05]  /*0200*/  @!P0 BRA `(.L_x_3) ;  /* 0xfffffffc00e88947 */ /* 0x000fea000383ffff */
.L_x_2:
[----:B------:R-:W-:Y:S05]  /*0210*/  BSYNC.RECONVERGENT B0 ;  /* 0x0000000000007941 */ /* 0x000fea0003800200 */
.L_x_1:
[----:B------:R-:W0:Y:S01]  /*0220*/  LDCU UR4, c[0x0][0x394] ;  /* 0x00007280ff0477ac */ /* 0x000e220008000800 */
[----:B------:R-:W-:-:S05]  /*0230*/  IMAD.IADD R4, R3, 0x1, R4 ;  /* 0x0000000103047824 */ /* 0x000fca00078e0204 */
[----:B0-----:R-:W-:-:S13]  /*0240*/  ISETP.GE.AND P0, PT, R4, UR4, PT ;  /* 0x0000000404007c0c */ /* 0x001fda000bf06270 */
[----:B------:R-:W-:Y:S05]  /*0250*/  @!P0 BRA `(.L_x_4) ;  /* 0xfffffffc00b88947 */ /* 0x000fea000383ffff */
[----:B------:R-:W-:Y:S05]  /*0260*/  EXIT ;  /* 0x000000000000794d */ /* 0x000fea0003800000 */
.L_x_0:
[----:B------:R-:W0:Y:S01]  /*0270*/  LDCU.64 UR4, c[0x0][0x380] ;  /* 0x00007000ff0477ac */ /* 0x000e220008000a00 */
[C---:B------:R-:W-:Y:S02]  /*0280*/  LOP3.LUT R5, R8.reuse, 0xf, RZ, 0xc0, !PT ;  /* 0x0000000f08057812 */ /* 0x040fe400078ec0ff */
[----:B------:R-:W-:-:S03]  /*0290*/  LOP3.LUT R7, R8, 0x7ffffff0, RZ, 0xc0, !PT ;  /* 0x7ffffff008077812 */ /* 0x000fc600078ec0ff */
[----:B------:R-:W-:-:S05]  /*02a0*/  VIADD R6, R5, 0xffffffff ;  /* 0xffffffff05067836 */ /* 0x000fca0000000000 */
[----:B------:R-:W-:Y:S02]  /*02b0*/  ISETP.GE.U32.AND P0, PT, R6, 0x7, PT ;  /* 0x000000070600780c */ /* 0x000fe40003f06070 */
[C---:B------:R-:W-:Y:S02]  /*02c0*/  LOP3.LUT R6, R8.reuse, 0x7, RZ, 0xc0, !PT ;  /* 0x0000000708067812 */ /* 0x040fe400078ec0ff */
[----:B------:R-:W-:Y:S01]  /*02d0*/  LOP3.LUT R8, R8, 0x3, RZ, 0xc0, !PT ;  /* 0x0000000308087812 */ /* 0x000fe200078ec0ff */
[----:B0-----:R-:W-:-:S04]  /*02e0*/  UIADD3 UR4, UP0, UPT, UR4, 0x20, URZ ;  /* 0x0000002004047890 */ /* 0x001fc8000ff1e0ff */
[----:B------:R-:W-:-:S12]  /*02f0*/  UIADD3.X UR5, UPT, UPT, URZ, UR5, URZ, UP0, !UPT ;  /* 0x00000005ff057290 */ /* 0x000fd800087fe4ff */
.L_x_14:
[----:B0-----:R-:W0:Y:S01]  /*0300*/  LDCU UR8, c[0x0][0x390] ;  /* 0x00007200ff0877ac */ /* 0x001e220008000800 */
[----:B------:R-:W-:Y:S01]  /*0310*/  BSSY.RECONVERGENT B0, `(.L_x_5) ;  /* 0x0000115000007945 */ /* 0x000fe20003800200 */
[----:B0-----:R-:W-:-:S13]  /*0320*/  ISETP.GE.AND P1, PT, R0, UR8, PT ;  /* 0x0000000800007c0c */ /* 0x001fda000bf26270 */
[----:B------:R-:W-:Y:S05]  /*0330*/  @P1 BRA `(.L_x_6) ;  /* 0x0000001000481947 */ /* 0x000fea0003800000 */
[----:B------:R-:W-:-:S07]  /*0340*/  IMAD.MOV.U32 R9, RZ, RZ, R0 ;  /* 0x000000ffff097224 */ /* 0x000fce00078e0000 */
.L_x_13:
[----:B0-----:R-:W-:Y:S01]  /*0350*/  IMAD.MOV.U32 R11, RZ, RZ, RZ ;  /* 0x000000ffff0b7224 */ /* 0x001fe200078e00ff */
[----:B------:R-:W-:Y:S01]  /*0360*/  CS2R R16, SRZ ;  /* 0x0000000000107805 */ /* 0x000fe2000001ff00 */
[----:B------:R-:W-:-:S07]  /*0370*/  IMAD.MOV.U32 R18, RZ, RZ, RZ ;  /* 0x000000ffff127224 */ /* 0x000fce00078e00ff */
.L_x_12:
[----:B------:R-:W0:Y:S01]  /*0380*/  LDC R10, c[0x0][0x398] ;  /* 0x0000e600ff0a7b82 */ /* 0x000e220000000800 */
[----:B------:R-:W-:-:S07]  /*0390*/  IMAD.MOV.U32 R20, RZ, RZ, RZ ;  /* 0x000000ffff147224 */ /* 0x000fce00078e00ff */
[----:B------:R-:W1:Y:S01]  /*03a0*/  LDC R12, c[0x0][0x390] ;  /* 0x0000e400ff0c7b82 */ /* 0x000e620000000800 */
[----:B0-----:R-:W-:Y:S01]  /*03b0*/  ISETP.GE.U32.AND P2, PT, R10, 0x10, PT ;  /* 0x000000100a00780c */ /* 0x001fe20003f46070 */
[----:B------:R-:W-:Y:S02]  /*03c0*/  IMAD R13, R4, R10, R11 ;  /* 0x0000000a040d7224 */ /* 0x000fe400078e020b */
[----:B------:R-:W-:Y:S02]  /*03d0*/  VIADD R11, R11, 0x1 ;  /* 0x000000010b0b7836 */ /* 0x000fe40000000000 */
[----:B-1----:R-:W-:-:S03]  /*03e0*/  IMAD R13, R13, R12, R9 ;  /* 0x0000000c0d0d7224 */ /* 0x002fc600078e0209 */
[-C--:B------:R-:W-:Y:S01]  /*03f0*/  ISETP.NE.AND P1, PT, R11, R10.reuse, PT ;  /* 0x0000000a0b00720c */ /* 0x080fe20003f25270 */
[----:B------:R-:W-:-:S04]  /*0400*/  IMAD R13, R13, R10, RZ ;  /* 0x0000000a0d0d7224 */ /* 0x000fc800078e02ff */
[----:B------:R-:W-:Y:S08]  /*0410*/  @!P2 BRA `(.L_x_7) ;  /* 0x000000040088a947 */ /* 0x000ff00003800000 */
[----:B------:R-:W-:Y:S02]  /*0420*/  IMAD.MOV R23, RZ, RZ, -R7 ;  /* 0x000000ffff177224 */ /* 0x000fe400078e0a07 */
[----:B------:R-:W-:-:S07]  /*0430*/  IMAD.MOV.U32 R19, RZ, RZ, R13 ;  /* 0x000000ffff137224 */ /* 0x000fce00078e000d */
.L_x_8:
[----:B------:R-:W-:Y:S02]  /*0440*/  IMAD.U32 R14, RZ, RZ, UR4 ;  /* 0x00000004ff0e7e24 */ /* 0x000fe4000f8e00ff */
[----:B------:R-:W-:Y:S02]  /*0450*/  IMAD.U32 R15, RZ, RZ, UR5 ;  /* 0x00000005ff0f7e24 */ /* 0x000fe4000f8e00ff */
[----:B------:R-:W-:-:S05]  /*0460*/  IMAD.WIDE R14, R19, 0x4, R14 ;  /* 0x00000004130e7825 */ /* 0x000fca00078e020e */
[----:B------:R-:W2:Y:S04]  /*0470*/  LDG.E R24, desc[UR6][R14.64+-0x20] ;  /* 0xffffe0060e187981 */ /* 0x000ea8000c1e1900 */
[----:B------:R-:W3:Y:S04]  /*0480*/  LDG.E R22, desc[UR6][R14.64+-0x1c] ;  /* 0xffffe4060e167981 */ /* 0x000ee8000c1e1900 */
[----:B------:R-:W4:Y:S04]  /*0490*/  LDG.E R20, desc[UR6][R14.64+-0x18] ;  /* 0xffffe8060e147981 */ /* 0x000f28000c1e1900 */
[----:B------:R-:W5:Y:S01]  /*04a0*/  LDG.E R21, desc[UR6][R14.64+-0x14] ;  /* 0xffffec060e157981 */ /* 0x000f62000c1e1900 */
[----:B--2---:R-:W-:-:S02]  /*04b0*/  PRMT R25, R24, 0x7770, RZ ;  /* 0x0000777018197816 */ /* 0x004fc400000000ff */
[----:B------:R-:W-:Y:S02]  /*04c0*/  PRMT R27, R24, 0x7771, RZ ;  /* 0x00007771181b7816 */ /* 0x000fe400000000ff */
[----:B---3--:R-:W-:-:S04]  /*04d0*/  PRMT R26, R22, 0x7770, RZ ;  /* 0x00007770161a7816 */ /* 0x008fc800000000ff */
[----:B------:R-:W-:Y:S02]  /*04e0*/  IADD3 R25, PT, PT, R26, R18, R25 ;  /* 0x000000121a197210 */ /* 0x000fe40007ffe019 */
[----:B------:R-:W-:Y:S01]  /*04f0*/  PRMT R26, R22, 0x7771, RZ ;  /* 0x00007771161a7816 */ /* 0x000fe200000000ff */
[----:B------:R-:W2:Y:S01]  /*0500*/  LDG.E R18, desc[UR6][R14.64+-0xc] ;  /* 0xfffff4060e127981 */ /* 0x000ea2000c1e1900 */
[----:B------:R-:W-:Y:S02]  /*0510*/  PRMT R24, R24, 0x7772, RZ ;  /* 0x0000777218187816 */ /* 0x000fe400000000ff */
[----:B------:R-:W-:Y:S02]  /*0520*/  IADD3 R26, PT, PT, R26, R16, R27 ;  /* 0x000000101a1a7210 */ /* 0x000fe40007ffe01b */
[----:B------:R-:W3:Y:S01]  /*0530*/  LDG.E R16, desc[UR6][R14.64+-0x10] ;  /* 0xfffff0060e107981 */ /* 0x000ee2000c1e1900 */
[----:B------:R-:W-:-:S04]  /*0540*/  PRMT R22, R22, 0x7772, RZ ;  /* 0x0000777216167816 */ /* 0x000fc800000000ff */
[----:B------:R-:W-:Y:S02]  /*0550*/  IADD3 R24, PT, PT, R22, R17, R24 ;  /* 0x0000001116187210 */ /* 0x000fe40007ffe018 */
[----:B----4-:R-:W-:Y:S02]  /*0560*/  PRMT R22, R20, 0x7770, RZ ;  /* 0x0000777014167816 */ /* 0x010fe400000000ff */
[----:B-----5:R-:W-:-:S04]  /*0570*/  PRMT R17, R21, 0x7770, RZ ;  /* 0x0000777015117816 */ /* 0x020fc800000000ff */
[----:B------:R-:W-:Y:S02]  /*0580*/  IADD3 R25, PT, PT, R17, R25, R22 ;  /* 0x0000001911197210 */ /* 0x000fe40007ffe016 */
[----:B------:R-:W-:Y:S02]  /*0590*/  PRMT R17, R20, 0x7771, RZ ;  /* 0x0000777114117816 */ /* 0x000fe400000000ff */
[----:B------:R-:W-:-:S04]  /*05a0*/  PRMT R22, R21, 0x7771, RZ ;  /* 0x0000777115167816 */ /* 0x000fc800000000ff */
[----:B------:R-:W-:Y:S02]  /*05b0*/  IADD3 R26, PT, PT, R22, R26, R17 ;  /* 0x0000001a161a7210 */ /* 0x000fe40007ffe011 */
[----:B------:R-:W4:Y:S04]  /*05c0*/  LDG.E R17, desc[UR6][R14.64+-0x8] ;  /* 0xfffff8060e117981 */ /* 0x000f28000c1e1900 */
[----:B------:R-:W5:Y:S01]  /*05d0*/  LDG.E R22, desc[UR6][R14.64+-0x4] ;  /* 0xfffffc060e167981 */ /* 0x000f62000c1e1900 */
[----:B------:R-:W-:Y:S02]  /*05e0*/  PRMT R27, R20, 0x7772, RZ ;  /* 0x00007772141b7816 */ /* 0x000fe400000000ff */
[----:B------:R-:W-:-:S04]  /*05f0*/  PRMT R21, R21, 0x7772, RZ ;  /* 0x0000777215157816 */ /* 0x000fc800000000ff */
[----:B------:R-:W-:Y:S02]  /*0600*/  IADD3 R24, PT, PT, R21, R24, R27 ;  /* 0x0000001815187210 */ /* 0x000fe40007ffe01b */
[----:B--2---:R-:W-:Y:S02]  /*0610*/  PRMT R21, R18, 0x7770, RZ ;  /* 0x0000777012157816 */ /* 0x004fe400000000ff */
[----:B---3--:R-:W-:-:S04]  /*0620*/  PRMT R20, R16, 0x7770, RZ ;  /* 0x0000777010147816 */ /* 0x008fc800000000ff */
[----:B------:R-:W-:Y:S02]  /*0630*/  IADD3 R25, PT, PT, R21, R25, R20 ;  /* 0x0000001915197210 */ /* 0x000fe40007ffe014 */
[----:B------:R-:W-:Y:S02]  /*0640*/  PRMT R21, R16, 0x7771, RZ ;  /* 0x0000777110157816 */ /* 0x000fe400000000ff */
[----:B------:R-:W-:Y:S02]  /*0650*/  PRMT R20, R18, 0x7771, RZ ;  /* 0x0000777112147816 */ /* 0x000fe400000000ff */
[----:B------:R-:W-:Y:S02]  /*0660*/  PRMT R27, R16, 0x7772, RZ ;  /* 0x00007772101b7816 */ /* 0x000fe400000000ff */
[----:B------:R-:W-:Y:S02]  /*0670*/  IADD3 R26, PT, PT, R20, R26, R21 ;  /* 0x0000001a141a7210 */ /* 0x000fe40007ffe015 */
[----:B------:R-:W2:Y:S01]  /*0680*/  LDG.E R20, desc[UR6][R14.64] ;  /* 0x000000060e147981 */ /* 0x000ea2000c1e1900 */
[----:B------:R-:W-:-:S03]  /*0690*/  PRMT R18, R18, 0x7772, RZ ;  /* 0x0000777212127816 */ /* 0x000fc600000000ff */
[----:B------:R-:W3:Y:S01]  /*06a0*/  LDG.E R21, desc[UR6][R14.64+0x4] ;  /* 0x000004060e157981 */ /* 0x000ee2000c1e1900 */
[----:B------:R-:W-:Y:S02]  /*06b0*/  IADD3 R24, PT, PT, R18, R24, R27 ;  /* 0x0000001812187210 */ /* 0x000fe40007ffe01b */
[C---:B----4-:R-:W-:Y:S02]  /*06c0*/  PRMT R16, R17.reuse, 0x7770, RZ ;  /* 0x0000777011107816 */ /* 0x050fe400000000ff */
[----:B-----5:R-:W-:Y:S02]  /*06d0*/  PRMT R18, R22, 0x7770, RZ ;  /* 0x0000777016127816 */ /* 0x020fe400000000ff */
[----:B------:R-:W-:Y:S02]  /*06e0*/  PRMT R27, R17, 0x7771, RZ ;  /* 0x00007771111b7816 */ /* 0x000fe400000000ff */
[----:B------:R-:W-:Y:S02]  /*06f0*/  IADD3 R25, PT, PT, R18, R25, R16 ;  /* 0x0000001912197210 */ /* 0x000fe40007ffe010 */
[----:B------:R-:W-:Y:S01]  /*0700*/  PRMT R16, R22, 0x7771, RZ ;  /* 0x0000777116107816 */ /* 0x000fe200000000ff */
[----:B------:R-:W4:Y:S03]  /*0710*/  LDG.E R18, desc[UR6][R14.64+0x8] ;  /* 0x000008060e127981 */ /* 0x000f26000c1e1900 */
[----:B------:R-:W-:-:S02]  /*0720*/  IADD3 R26, PT, PT, R16, R26, R27 ;  /* 0x0000001a101a7210 */ /* 0x000fc40007ffe01b */
        /* <DEDUP_REMOVED lines=8> */
[C---:B------:R-:W-:Y:S02]  /*07b0*/  PRMT R22, R21.reuse, 0x7771, RZ ;  /* 0x0000777115167816 */ /* 0x040fe400000000ff */
[----:B------:R-:W-:Y:S02]  /*07c0*/  PRMT R21, R21, 0x7772, RZ ;  /* 0x0000777215157816 */ /* 0x000fe400000000ff */
[----:B------:R-:W-:Y:S02]  /*07d0*/  IADD3 R26, PT, PT, R22, R26, R17 ;  /* 0x0000001a161a7210 */ /* 0x000fe40007ffe011 */
[----:B------:R-:W-:-:S02]  /*07e0*/  PRMT R17, R20, 0x7772, RZ ;  /* 0x0000777214117816 */ /* 0x000fc400000000ff */
[----:B------:R-:W2:Y:S01]  /*07f0*/  LDG.E R20, desc[UR6][R14.64+0x14] ;  /* 0x000014060e147981 */ /* 0x000ea2000c1e1900 */
[----:B----4-:R-:W-:Y:S02]  /*0800*/  PRMT R22, R18, 0x7770, RZ ;  /* 0x0000777012167816 */ /* 0x010fe400000000ff */
[----:B------:R-:W-:Y:S02]  /*0810*/  IADD3 R24, PT, PT, R21, R24, R17 ;  /* 0x0000001815187210 */ /* 0x000fe40007ffe011 */
[----:B------:R-:W3:Y:S01]  /*0820*/  LDG.E R17, desc[UR6][R14.64+0x10] ;  /* 0x000010060e117981 */ /* 0x000ee2000c1e1900 */
[----:B-----5:R-:W-:-:S04]  /*0830*/  PRMT R21, R16, 0x7770, RZ ;  /* 0x0000777010157816 */ /* 0x020fc800000000ff */
[----:B------:R-:W-:Y:S02]  /*0840*/  IADD3 R25, PT, PT, R21, R25, R22 ;  /* 0x0000001915197210 */ /* 0x000fe40007ffe016 */
[----:B------:R-:W-:Y:S02]  /*0850*/  PRMT R21, R18, 0x7771, RZ ;  /* 0x0000777112157816 */ /* 0x000fe400000000ff */
[----:B------:R-:W-:-:S04]  /*0860*/  PRMT R22, R16, 0x7771, RZ ;  /* 0x0000777110167816 */ /* 0x000fc800000000ff */
[----:B------:R-:W-:Y:S02]  /*0870*/  IADD3 R26, PT, PT, R22, R26, R21 ;  /* 0x0000001a161a7210 */ /* 0x000fe40007ffe015 */
[----:B------:R-:W4:Y:S04]  /*0880*/  LDG.E R21, desc[UR6][R14.64+0x18] ;  /* 0x000018060e157981 */ /* 0x000f28000c1e1900 */
[----:B------:R0:W5:Y:S01]  /*0890*/  LDG.E R22, desc[UR6][R14.64+0x1c] ;  /* 0x00001c060e167981 */ /* 0x000162000c1e1900 */
[----:B------:R-:W-:Y:S01]  /*08a0*/  PRMT R27, R18, 0x7772, RZ ;  /* 0x00007772121b7816 */ /* 0x000fe200000000ff */
[----:B------:R-:W-:Y:S01]  /*08b0*/  VIADD R23, R23, 0x10 ;  /* 0x0000001017177836 */ /* 0x000fe20000000000 */
[----:B------:R-:W-:-:S04]  /*08c0*/  PRMT R16, R16, 0x7772, RZ ;  /* 0x0000777210107816 */ /* 0x000fc800000000ff */
[----:B------:R-:W-:Y:S02]  /*08d0*/  IADD3 R24, PT, PT, R16, R24, R27 ;  /* 0x0000001810187210 */ /* 0x000fe40007ffe01b */
[----:B------:R-:W-:Y:S01]  /*08e0*/  ISETP.NE.AND P2, PT, R23, RZ, PT ;  /* 0x000000ff1700720c */ /* 0x000fe20003f45270 */
[----:B------:R-:W-:Y:S01]  /*08f0*/  VIADD R19, R19, 0x10 ;  /* 0x0000001013137836 */ /* 0x000fe20000000000 */
[----:B--2---:R-:W-:Y:S02]  /*0900*/  PRMT R18, R20, 0x7770, RZ ;  /* 0x0000777014127816 */ /* 0x004fe400000000ff */
[C---:B---3--:R-:W-:Y:S02]  /*0910*/  PRMT R16, R17.reuse, 0x7770, RZ ;  /* 0x0000777011107816 */ /* 0x048fe400000000ff */
[----:B------:R-:W-:Y:S02]  /*0920*/  PRMT R27, R17, 0x7771, RZ ;  /* 0x00007771111b7816 */ /* 0x000fe400000000ff */
[----:B------:R-:W-:-:S02]  /*0930*/  IADD3 R25, PT, PT, R18, R25, R16 ;  /* 0x0000001912197210 */ /* 0x000fc40007ffe010 */
[C---:B------:R-:W-:Y:S02]  /*0940*/  PRMT R16, R20.reuse, 0x7771, RZ ;  /* 0x0000777114107816 */ /* 0x040fe400000000ff */
[----:B------:R-:W-:Y:S02]  /*0950*/  PRMT R17, R17, 0x7772, RZ ;  /* 0x0000777211117816 */ /* 0x000fe400000000ff */
[----:B------:R-:W-:Y:S02]  /*0960*/  PRMT R20, R20, 0x7772, RZ ;  /* 0x0000777214147816 */ /* 0x000fe400000000ff */
[----:B------:R-:W-:Y:S02]  /*0970*/  IADD3 R26, PT, PT, R16, R26, R27 ;  /* 0x0000001a101a7210 */ /* 0x000fe40007ffe01b */
[----:B------:R-:W-:Y:S02]  /*0980*/  IADD3 R17, PT, PT, R20, R24, R17 ;  /* 0x0000001814117210 */ /* 0x000fe40007ffe011 */
[----:B----4-:R-:W-:-:S02]  /*0990*/  PRMT R18, R21, 0x7770, RZ ;  /* 0x0000777015127816 */ /* 0x010fc400000000ff */
[C---:B0-----:R-:W-:Y:S02]  /*09a0*/  PRMT R15, R21.reuse, 0x7771, RZ ;  /* 0x00007771150f7816 */ /* 0x041fe400000000ff */
[C---:B-----5:R-:W-:Y:S02]  /*09b0*/  PRMT R16, R22.reuse, 0x7770, RZ ;  /* 0x0000777016107816 */ /* 0x060fe400000000ff */
[C---:B------:R-:W-:Y:S02]  /*09c0*/  PRMT R20, R22.reuse, 0x7771, RZ ;  /* 0x0000777116147816 */ /* 0x040fe400000000ff */
[----:B------:R-:W-:Y:S02]  /*09d0*/  PRMT R14, R21, 0x7772, RZ ;  /* 0x00007772150e7816 */ /* 0x000fe400000000ff */
[----:B------:R-:W-:Y:S02]  /*09e0*/  PRMT R22, R22, 0x7772, RZ ;  /* 0x0000777216167816 */ /* 0x000fe400000000ff */
[----:B------:R-:W-:-:S02]  /*09f0*/  IADD3 R18, PT, PT, R16, R25, R18 ;  /* 0x0000001910127210 */ /* 0x000fc40007ffe012 */
[----:B------:R-:W-:Y:S02]  /*0a00*/  IADD3 R16, PT, PT, R20, R26, R15 ;  /* 0x0000001a14107210 */ /* 0x000fe40007ffe00f */
[----:B------:R-:W-:Y:S01]  /*0a10*/  IADD3 R17, PT, PT, R22, R17, R14 ;  /* 0x0000001116117210 */ /* 0x000fe20007ffe00e */
[----:B------:R-:W-:Y:S06]  /*0a20*/  @P2 BRA `(.L_x_8) ;  /* 0xfffffff800842947 */ /* 0x000fec000383ffff */
[----:B------:R-:W-:-:S07]  /*0a30*/  IMAD.MOV.U32 R20, RZ, RZ, R7 ;  /* 0x000000ffff147224 */ /* 0x000fce00078e0007 */
.L_x_7:
[----:B------:R-:W-:-:S13]  /*0a40*/  ISETP.NE.AND P2, PT, R5, RZ, PT ;  /* 0x000000ff0500720c */ /* 0x000fda0003f45270 */
[----:B------:R-:W-:Y:S05]  /*0a50*/  @!P2 BRA `(.L_x_9) ;  /* 0x0000000400b4a947 */ /* 0x000fea0003800000 */
[----:B------:R-:W-:Y:S01]  /*0a60*/  ISETP.NE.AND P2, PT, R6, RZ, PT ;  /* 0x000000ff0600720c */ /* 0x000fe20003f45270 */
[----:B------:R-:W-:-:S12]  /*0a70*/  @!P0 BRA `(.L_x_10) ;  /* 0x0000000000c08947 */ /* 0x000fd80003800000 */
[----:B------:R-:W0:Y:S01]  /*0a80*/  LDC.64 R14, c[0x0][0x380] ;  /* 0x0000e000ff0e7b82 */ /* 0x000e220000000a00 */
[----:B------:R-:W-:-:S04]  /*0a90*/  IMAD.IADD R19, R13, 0x1, R20 ;  /* 0x000000010d137824 */ /* 0x000fc800078e0214 */
[----:B0-----:R-:W-:-:S05]  /*0aa0*/  IMAD.WIDE R14, R19, 0x4, R14 ;  /* 0x00000004130e7825 */ /* 0x001fca00078e020e */
[----:B------:R-:W2:Y:S04]  /*0ab0*/  LDG.E R24, desc[UR6][R14.64] ;  /* 0x000000060e187981 */ /* 0x000ea8000c1e1900 */
[----:B------:R-:W3:Y:S04]  /*0ac0*/  LDG.E R23, desc[UR6][R14.64+0x4] ;  /* 0x000004060e177981 */ /* 0x000ee8000c1e1900 */
[----:B------:R-:W4:Y:S04]  /*0ad0*/  LDG.E R21, desc[UR6][R14.64+0x8] ;  /* 0x000008060e157981 */ /* 0x000f28000c1e1900 */
[----:B------:R-:W5:Y:S04]  /*0ae0*/  LDG.E R19, desc[UR6][R14.64+0xc] ;  /* 0x00000c060e137981 */ /* 0x000f68000c1e1900 */
[----:B------:R-:W5:Y:S01]  /*0af0*/  LDG.E R26, desc[UR6][R14.64+0x1c] ;  /* 0x00001c060e1a7981 */ /* 0x000f62000c1e1900 */
[----:B--2---:R-:W-:-:S02]  /*0b00*/  PRMT R25, R24, 0x7770, RZ ;  /* 0x0000777018197816 */ /* 0x004fc400000000ff */
[----:B------:R-:W-:Y:S02]  /*0b10*/  PRMT R27, R24, 0x7771, RZ ;  /* 0x00007771181b7816 */ /* 0x000fe400000000ff */
[----:B---3--:R-:W-:-:S04]  /*0b20*/  PRMT R22, R23, 0x7770, RZ ;  /* 0x0000777017167816 */ /* 0x008fc800000000ff */
[----:B------:R-:W-:Y:S02]  /*0b30*/  IADD3 R25, PT, PT, R22, R18, R25 ;  /* 0x0000001216197210 */ /* 0x000fe40007ffe019 */
[----:B------:R-:W-:Y:S01]  /*0b40*/  PRMT R18, R23, 0x7771, RZ ;  /* 0x0000777117127816 */ /* 0x000fe200000000ff */
[----:B------:R-:W2:Y:S03]  /*0b50*/  LDG.E R22, desc[UR6][R14.64+0x14] ;  /* 0x000014060e167981 */ /* 0x000ea6000c1e1900 */
[----:B------:R-:W-:Y:S02]  /*0b60*/  IADD3 R27, PT, PT, R18, R16, R27 ;  /* 0x00000010121b7210 */ /* 0x000fe40007ffe01b */
[----:B------:R-:W3:Y:S04]  /*0b70*/  LDG.E R16, desc[UR6][R14.64+0x10] ;  /* 0x000010060e107981 */ /* 0x000ee8000c1e1900 */
[----:B------:R2:W3:Y:S01]  /*0b80*/  LDG.E R18, desc[UR6][R14.64+0x18] ;  /* 0x000018060e127981 */ /* 0x0004e2000c1e1900 */
[----:B------:R-:W-:-:S02]  /*0b90*/  PRMT R24, R24, 0x7772, RZ ;  /* 0x0000777218187816 */ /* 0x000fc400000000ff */
[----:B------:R-:W-:-:S04]  /*0ba0*/  PRMT R23, R23, 0x7772, RZ ;  /* 0x0000777217177816 */ /* 0x000fc800000000ff */
[----:B------:R-:W-:Y:S02]  /*0bb0*/  IADD3 R17, PT, PT, R23, R17, R24 ;  /* 0x0000001117117210 */ /* 0x000fe40007ffe018 */
[----:B----4-:R-:W-:Y:S02]  /*0bc0*/  PRMT R24, R21, 0x7770, RZ ;  /* 0x0000777015187816 */ /* 0x010fe400000000ff */
[----:B-----5:R-:W-:Y:S02]  /*0bd0*/  PRMT R23, R19, 0x7770, RZ ;  /* 0x0000777013177816 */ /* 0x020fe400000000ff */
[----:B------:R-:W-:Y:S02]  /*0be0*/  PRMT R28, R21, 0x7772, RZ ;  /* 0x00007772151c7816 */ /* 0x000fe400000000ff */
[----:B------:R-:W-:Y:S02]  /*0bf0*/  IADD3 R25, PT, PT, R23, R25, R24 ;  /* 0x0000001917197210 */ /* 0x000fe40007ffe018 */
[----:B------:R-:W-:-:S02]  /*0c00*/  PRMT R24, R21, 0x7771, RZ ;  /* 0x0000777115187816 */ /* 0x000fc400000000ff */
[C---:B------:R-:W-:Y:S02]  /*0c10*/  PRMT R21, R19.reuse, 0x7771, RZ ;  /* 0x0000777113157816 */ /* 0x040fe400000000ff */
[----:B------:R-:W-:Y:S02]  /*0c20*/  PRMT R19, R19, 0x7772, RZ ;  /* 0x0000777213137816 */ /* 0x000fe400000000ff */
[----:B------:R-:W-:Y:S02]  /*0c30*/  IADD3 R27, PT, PT, R21, R27, R24 ;  /* 0x0000001b151b7210 */ /* 0x000fe40007ffe018 */
[----:B------:R-:W-:Y:S01]  /*0c40*/  IADD3 R17, PT, PT, R19, R17, R28 ;  /* 0x0000001113117210 */ /* 0x000fe20007ffe01c */
[----:B------:R-:W-:Y:S01]  /*0c50*/  VIADD R20, R20, 0x8 ;  /* 0x0000000814147836 */ /* 0x000fe20000000000 */
[C---:B--2---:R-:W-:Y:S02]  /*0c60*/  PRMT R15, R22.reuse, 0x7770, RZ ;  /* 0x00007770160f7816 */ /* 0x044fe400000000ff */
[----:B------:R-:W-:-:S02]  /*0c70*/  PRMT R19, R22, 0x7771, RZ ;  /* 0x0000777116137816 */ /* 0x000fc400000000ff */
[----:B------:R-:W-:Y:S02]  /*0c80*/  PRMT R22, R22, 0x7772, RZ ;  /* 0x0000777216167816 */ /* 0x000fe400000000ff */
[C---:B---3--:R-:W-:Y:S02]  /*0c90*/  PRMT R14, R16.reuse, 0x7770, RZ ;  /* 0x00007770100e7816 */ /* 0x048fe400000000ff */
[C---:B------:R-:W-:Y:S02]  /*0ca0*/  PRMT R24, R16.reuse, 0x7771, RZ ;  /* 0x0000777110187816 */ /* 0x040fe400000000ff */
[----:B------:R-:W-:Y:S02]  /*0cb0*/  PRMT R16, R16, 0x7772, RZ ;  /* 0x0000777210107816 */ /* 0x000fe400000000ff */
[----:B------:R-:W-:Y:S02]  /*0cc0*/  IADD3 R25, PT, PT, R15, R25, R14 ;  /* 0x000000190f197210 */ /* 0x000fe40007ffe00e */
[----:B------:R-:W-:-:S02]  /*0cd0*/  IADD3 R17, PT, PT, R22, R17, R16 ;  /* 0x0000001116117210 */ /* 0x000fc40007ffe010 */
[C---:B------:R-:W-:Y:S02]  /*0ce0*/  PRMT R14, R18.reuse, 0x7770, RZ ;  /* 0x00007770120e7816 */ /* 0x040fe400000000ff */
[C---:B------:R-:W-:Y:S02]  /*0cf0*/  PRMT R16, R18.reuse, 0x7771, RZ ;  /* 0x0000777112107816 */ /* 0x040fe400000000ff */
[----:B------:R-:W-:Y:S02]  /*0d00*/  PRMT R22, R18, 0x7772, RZ ;  /* 0x0000777212167816 */ /* 0x000fe400000000ff */
[C---:B------:R-:W-:Y:S02]  /*0d10*/  PRMT R18, R26.reuse, 0x7770, RZ ;  /* 0x000077701a127816 */ /* 0x040fe400000000ff */
[----:B------:R-:W-:Y:S02]  /*0d20*/  PRMT R15, R26, 0x7771, RZ ;  /* 0x000077711a0f7816 */ /* 0x000fe400000000ff */
[----:B------:R-:W-:-:S02]  /*0d30*/  IADD3 R19, PT, PT, R19, R27, R24 ;  /* 0x0000001b13137210 */ /* 0x000fc40007ffe018 */
[----:B------:R-:W-:Y:S02]  /*0d40*/  PRMT R26, R26, 0x7772, RZ ;  /* 0x000077721a1a7816 */ /* 0x000fe400000000ff */
[----:B------:R-:W-:Y:S02]  /*0d50*/  IADD3 R18, PT, PT, R18, R25, R14 ;  /* 0x0000001912127210 */ /* 0x000fe40007ffe00e */
[----:B------:R-:W-:Y:S02]  /*0d60*/  IADD3 R16, PT, PT, R15, R19, R16 ;  /* 0x000000130f107210 */ /* 0x000fe40007ffe010 */
[----:B------:R-:W-:-:S07]  /*0d70*/  IADD3 R17, PT, PT, R26, R17, R22 ;  /* 0x000000111a117210 */ /* 0x000fce0007ffe016 */
.L_x_10:
[----:B------:R-:W-:Y:S05]  /*0d80*/  @!P2 BRA `(.L_x_9) ;  /* 0x0000000000e8a947 */ /* 0x000fea0003800000 */
[----:B------:R-:W-:Y:S01]  /*0d90*/  VIADD R14, R6, 0xffffffff ;  /* 0xffffffff060e7836 */ /* 0x000fe20000000000 */
[----:B------:R-:W-:-:S04]  /*0da0*/  ISETP.NE.AND P3, PT, R8, RZ, PT ;  /* 0x000000ff0800720c */ /* 0x000fc80003f65270 */
[----:B------:R-:W-:-:S13]  /*0db0*/  ISETP.GE.U32.AND P2, PT, R14, 0x3, PT ;  /* 0x000000030e00780c */ /* 0x000fda0003f46070 */
[----:B------:R-:W-:Y:S05]  /*0dc0*/  @!P2 BRA `(.L_x_11) ;  /* 0x000000000068a947 */ /* 0x000fea0003800000 */
[----:B------:R-:W0:Y:S01]  /*0dd0*/  LDC.64 R14, c[0x0][0x380] ;  /* 0x0000e000ff0e7b82 */ /* 0x000e220000000a00 */
[----:B------:R-:W-:-:S04]  /*0de0*/  IMAD.IADD R19, R13, 0x1, R20 ;  /* 0x000000010d137824 */ /* 0x000fc800078e0214 */
[----:B0-----:R-:W-:-:S05]  /*0df0*/  IMAD.WIDE R14, R19, 0x4, R14 ;  /* 0x00000004130e7825 */ /* 0x001fca00078e020e */
[----:B------:R-:W2:Y:S04]  /*0e00*/  LDG.E R22, desc[UR6][R14.64] ;  /* 0x000000060e167981 */ /* 0x000ea8000c1e1900 */
[----:B------:R-:W3:Y:S04]  /*0e10*/  LDG.E R24, desc[UR6][R14.64+0x4] ;  /* 0x000004060e187981 */ /* 0x000ee8000c1e1900 */
[----:B------:R-:W4:Y:S04]  /*0e20*/  LDG.E R19, desc[UR6][R14.64+0x8] ;  /* 0x000008060e137981 */ /* 0x000f28000c1e1900 */
[----:B------:R0:W5:Y:S01]  /*0e30*/  LDG.E R21, desc[UR6][R14.64+0xc] ;  /* 0x00000c060e157981 */ /* 0x000162000c1e1900 */
[----:B------:R-:W-:Y:S01]  /*0e40*/  VIADD R20, R20, 0x4 ;  /* 0x0000000414147836 */ /* 0x000fe20000000000 */
[----:B--2---:R-:W-:-:S02]  /*0e50*/  PRMT R23, R22, 0x7770, RZ ;  /* 0x0000777016177816 */ /* 0x004fc400000000ff */
[----:B------:R-:W-:Y:S02]  /*0e60*/  PRMT R25, R22, 0x7771, RZ ;  /* 0x0000777116197816 */ /* 0x000fe400000000ff */
[C---:B---3--:R-:W-:Y:S02]  /*0e70*/  PRMT R26, R24.reuse, 0x7770, RZ ;  /* 0x00007770181a7816 */ /* 0x048fe400000000ff */
[----:B------:R-:W-:Y:S02]  /*0e80*/  PRMT R27, R24, 0x7771, RZ ;  /* 0x00007771181b7816 */ /* 0x000fe400000000ff */
[----:B------:R-:W-:Y:S02]  /*0e90*/  PRMT R22, R22, 0x7772, RZ ;  /* 0x0000777216167816 */ /* 0x000fe400000000ff */
[----:B------:R-:W-:Y:S02]  /*0ea0*/  PRMT R24, R24, 0x7772, RZ ;  /* 0x0000777218187816 */ /* 0x000fe400000000ff */
[----:B------:R-:W-:-:S02]  /*0eb0*/  IADD3 R18, PT, PT, R26, R18, R23 ;  /* 0x000000121a127210 */ /* 0x000fc40007ffe017 */
[----:B------:R-:W-:Y:S02]  /*0ec0*/  IADD3 R17, PT, PT, R24, R17, R22 ;  /* 0x0000001118117210 */ /* 0x000fe40007ffe016 */
[C---:B----4-:R-:W-:Y:S02]  /*0ed0*/  PRMT R23, R19.reuse, 0x7770, RZ ;  /* 0x0000777013177816 */ /* 0x050fe400000000ff */
[C---:B0-----:R-:W-:Y:S02]  /*0ee0*/  PRMT R15, R19.reuse, 0x7771, RZ ;  /* 0x00007771130f7816 */ /* 0x041fe400000000ff */
[----:B------:R-:W-:Y:S02]  /*0ef0*/  PRMT R14, R19, 0x7772, RZ ;  /* 0x00007772130e7816 */ /* 0x000fe400000000ff */
[C---:B-----5:R-:W-:Y:S02]  /*0f00*/  PRMT R19, R21.reuse, 0x7770, RZ ;  /* 0x0000777015137816 */ /* 0x060fe400000000ff */
[----:B------:R-:W-:-:S02]  /*0f10*/  PRMT R22, R21, 0x7771, RZ ;  /* 0x0000777115167816 */ /* 0x000fc400000000ff */
[----:B------:R-:W-:Y:S02]  /*0f20*/  IADD3 R16, PT, PT, R27, R16, R25 ;  /* 0x000000101b107210 */ /* 0x000fe40007ffe019 */
[----:B------:R-:W-:Y:S02]  /*0f30*/  PRMT R21, R21, 0x7772, RZ ;  /* 0x0000777215157816 */ /* 0x000fe400000000ff */
[----:B------:R-:W-:Y:S02]  /*0f40*/  IADD3 R18, PT, PT, R19, R18, R23 ;  /* 0x0000001213127210 */ /* 0x000fe40007ffe017 */
[----:B------:R-:W-:Y:S02]  /*0f50*/  IADD3 R16, PT, PT, R22, R16, R15 ;  /* 0x0000001016107210 */ /* 0x000fe40007ffe00f */
[----:B------:R-:W-:-:S07]  /*0f60*/  IADD3 R17, PT, PT, R21, R17, R14 ;  /* 0x0000001115117210 */ /* 0x000fce0007ffe00e */
.L_x_11:
[----:B------:R-:W-:Y:S05]  /*0f70*/  @!P3 BRA `(.L_x_9) ;  /* 0x00000000006cb947 */ /* 0x000fea0003800000 */
[----:B------:R-:W0:Y:S01]  /*0f80*/  LDC.64 R14, c[0x0][0x380] ;  /* 0x0000e000ff0e7b82 */ /* 0x000e220000000a00 */
[----:B------:R-:W-:-:S04]  /*0f90*/  IMAD.IADD R13, R13, 0x1, R20 ;  /* 0x000000010d0d7824 */ /* 0x000fc800078e0214 */
[----:B0-----:R-:W-:-:S05]  /*0fa0*/  IMAD.WIDE R14, R13, 0x4, R14 ;  /* 0x000000040d0e7825 */ /* 0x001fca00078e020e */
[----:B------:R-:W2:Y:S01]  /*0fb0*/  LDG.E R13, desc[UR6][R14.64] ;  /* 0x000000060e0d7981 */ /* 0x000ea2000c1e1900 */
[----:B------:R-:W-:Y:S02]  /*0fc0*/  ISETP.NE.AND P2, PT, R8, 0x1, PT ;  /* 0x000000010800780c */ /* 0x000fe40003f45270 */
[C---:B--2---:R-:W-:Y:S02]  /*0fd0*/  PRMT R19, R13.reuse, 0x7770, RZ ;  /* 0x000077700d137816 */ /* 0x044fe400000000ff */
[C---:B------:R-:W-:Y:S02]  /*0fe0*/  PRMT R21, R13.reuse, 0x7771, RZ ;  /* 0x000077710d157816 */ /* 0x040fe400000000ff */
[----:B------:R-:W-:Y:S01]  /*0ff0*/  PRMT R20, R13, 0x7772, RZ ;  /* 0x000077720d147816 */ /* 0x000fe200000000ff */
[----:B------:R-:W-:Y:S02]  /*1000*/  IMAD.IADD R18, R18, 0x1, R19 ;  /* 0x0000000112127824 */ /* 0x000fe400078e0213 */
[----:B------:R-:W-:-:S02]  /*1010*/  IMAD.IADD R16, R16, 0x1, R21 ;  /* 0x0000000110107824 */ /* 0x000fc400078e0215 */
[----:B------:R-:W-:Y:S02]  /*1020*/  IMAD.IADD R17, R17, 0x1, R20 ;  /* 0x0000000111117824 */ /* 0x000fe400078e0214 */
[----:B------:R-:W-:Y:S05]  /*1030*/  @!P2 BRA `(.L_x_9) ;  /* 0x00000000003ca947 */ /* 0x000fea0003800000 */
[----:B------:R-:W-:Y:S01]  /*1040*/  ISETP.NE.AND P2, PT, R8, 0x2, PT ;  /* 0x000000020800780c */ /* 0x000fe20003f45270 */
[----:B------:R-:W2:-:S12]  /*1050*/  LDG.E R13, desc[UR6][R14.64+0x4] ;  /* 0x000004060e0d7981 */ /* 0x000e98000c1e1900 */
[----:B------:R-:W3:Y:S01]  /*1060*/  @P2 LDG.E R22, desc[UR6][R14.64+0x8] ;  /* 0x000008060e162981 */ /* 0x000ee2000c1e1900 */
[C---:B--2---:R-:W-:Y:S02]  /*1070*/  PRMT R19, R13.reuse, 0x7770, RZ ;  /* 0x000077700d137816 */ /* 0x044fe400000000ff */
[C---:B------:R-:W-:Y:S02]  /*1080*/  PRMT R21, R13.reuse, 0x7771, RZ ;  /* 0x000077710d157816 */ /* 0x040fe400000000ff */
[----:B------:R-:W-:Y:S01]  /*1090*/  PRMT R20, R13, 0x7772, RZ ;  /* 0x000077720d147816 */ /* 0x000fe200000000ff */
[----:B------:R-:W-:Y:S02]  /*10a0*/  IMAD.IADD R18, R18, 0x1, R19 ;  /* 0x0000000112127824 */ /* 0x000fe400078e0213 */
[----:B------:R-:W-:Y:S02]  /*10b0*/  IMAD.IADD R16, R16, 0x1, R21 ;  /* 0x0000000110107824 */ /* 0x000fe400078e0215 */
[----:B------:R-:W-:Y:S01]  /*10c0*/  IMAD.IADD R17, R17, 0x1, R20 ;  /* 0x0000000111117824 */ /* 0x000fe200078e0214 */
[----:B---3--:R-:W-:-:S02]  /*10d0*/  @P2 PRMT R13, R22, 0x7770, RZ ;  /* 0x00007770160d2816 */ /* 0x008fc400000000ff */
[C---:B------:R-:W-:Y:S02]  /*10e0*/  @P2 PRMT R19, R22.reuse, 0x7771, RZ ;  /* 0x0000777116132816 */ /* 0x040fe400000000ff */
[----:B------:R-:W-:Y:S01]  /*10f0*/  @P2 PRMT R22, R22, 0x7772, RZ ;  /* 0x0000777216162816 */ /* 0x000fe200000000ff */
[----:B------:R-:W-:Y:S02]  /*1100*/  @P2 IMAD.IADD R18, R18, 0x1, R13 ;  /* 0x0000000112122824 */ /* 0x000fe400078e020d */
[----:B------:R-:W-:Y:S02]  /*1110*/  @P2 IMAD.IADD R16, R16, 0x1, R19 ;  /* 0x0000000110102824 */ /* 0x000fe400078e0213 */
[----:B------:R-:W-:-:S07]  /*1120*/  @P2 IMAD.IADD R17, R17, 0x1, R22 ;  /* 0x0000000111112824 */ /* 0x000fce00078e0216 */
.L_x_9:
[----:B------:R-:W-:Y:S05]  /*1130*/  @P1 BRA `(.L_x_12) ;  /* 0xfffffff000901947 */ /* 0x000fea000383ffff */
[----:B------:R-:W-:Y:S01]  /*1140*/  IMAD R13, R10, R10, RZ ;  /* 0x0000000a0a0d7224 */ /* 0x000fe200078e02ff */
[----:B------:R-:W-:-:S03]  /*1150*/  UMOV UR8, 0x3340 ;  /* 0x0000334000087882 */ /* 0x000fc60000000000 */
[----:B------:R-:W0:Y:S01]  /*1160*/  I2F.U32.RP R14, R13 ;  /* 0x0000000d000e7306 */ /* 0x000e220000209000 */
[----:B------:R-:W-:-:S07]  /*1170*/  IMAD.MOV R15, RZ, RZ, -R13 ;  /* 0x000000ffff0f7224 */ /* 0x000fce00078e0a0d */
[----:B0-----:R-:W0:Y:S02]  /*1180*/  MUFU.RCP R14, R14 ;  /* 0x0000000e000e7308 */ /* 0x001e240000001000 */
[----:B0-----:R-:W-:-:S06]  /*1190*/  VIADD R10, R14, 0xffffffe ;  /* 0x0ffffffe0e0a7836 */ /* 0x001fcc0000000000 */
[----:B------:R0:W1:Y:S02]  /*11a0*/  F2I.FTZ.U32.TRUNC.NTZ R11, R10 ;  /* 0x0000000a000b7305 */ /* 0x000064000021f000 */
[----:B0-----:R-:W-:Y:S02]  /*11b0*/  IMAD.MOV.U32 R10, RZ, RZ, RZ ;  /* 0x000000ffff0a7224 */ /* 0x001fe400078e00ff */
[----:B-1----:R-:W-:-:S04]  /*11c0*/  IMAD R15, R15, R11, RZ ;  /* 0x0000000b0f0f7224 */ /* 0x002fc800078e02ff */
[----:B------:R-:W-:-:S06]  /*11d0*/  IMAD.HI.U32 R11, R11, R15, R10 ;  /* 0x0000000f0b0b7227 */ /* 0x000fcc00078e000a */
[----:B------:R-:W-:-:S04]  /*11e0*/  IMAD.HI.U32 R15, R11, R18, RZ ;  /* 0x000000120b0f7227 */ /* 0x000fc800078e00ff */
[----:B------:R-:W-:-:S04]  /*11f0*/  IMAD.HI.U32 R19, R11, R16, RZ ;  /* 0x000000100b137227 */ /* 0x000fc800078e00ff */
[----:B------:R-:W-:-:S04]  /*1200*/  IMAD.HI.U32 R21, R11, R17, RZ ;  /* 0x000000110b157227 */ /* 0x000fc800078e00ff */
[----:B------:R-:W-:Y:S02]  /*1210*/  IMAD.MOV R11, RZ, RZ, -R15 ;  /* 0x000000ffff0b7224 */ /* 0x000fe400078e0a0f */
[----:B------:R-:W-:Y:S02]  /*1220*/  IMAD.MOV R14, RZ, RZ, -R19 ;  /* 0x000000ffff0e7224 */ /* 0x000fe400078e0a13 */
[----:B------:R-:W-:Y:S02]  /*1230*/  IMAD.MOV R10, RZ, RZ, -R21 ;  /* 0x000000ffff0a7224 */ /* 0x000fe400078e0a15 */
[C---:B------:R-:W-:Y:S02]  /*1240*/  IMAD R18, R13.reuse, R11, R18 ;  /* 0x0000000b0d127224 */ /* 0x040fe400078e0212 */
[C---:B------:R-:W-:Y:S01]  /*1250*/  IMAD R16, R13.reuse, R14, R16 ;  /* 0x0000000e0d107224 */ /* 0x040fe200078e0210 */
[-C--:B------:R-:W-:Y:S01]  /*1260*/  LOP3.LUT R14, RZ, R13.reuse, RZ, 0x33, !PT ;  /* 0x0000000dff0e7212 */ /* 0x080fe200078e33ff */
[----:B------:R-:W-:Y:S01]  /*1270*/  IMAD R10, R13, R10, R17 ;  /* 0x0000000a0d0a7224 */ /* 0x000fe200078e0211 */
[-C--:B------:R-:W-:Y:S01]  /*1280*/  ISETP.GE.U32.AND P6, PT, R18, R13.reuse, PT ;  /* 0x0000000d1200720c */ /* 0x080fe20003fc6070 */
[----:B------:R-:W-:Y:S01]  /*1290*/  IMAD.U32 R17, RZ, RZ, UR8 ;  /* 0x00000008ff117e24 */ /* 0x000fe2000f8e00ff */
[----:B------:R-:W-:-:S02]  /*12a0*/  ISETP.GE.U32.AND P5, PT, R16, R13, PT ;  /* 0x0000000d1000720c */ /* 0x000fc40003fa6070 */
[----:B------:R-:W-:-:S09]  /*12b0*/  ISETP.GE.U32.AND P4, PT, R10, R13, PT ;  /* 0x0000000d0a00720c */ /* 0x000fd20003f86070 */
[--C-:B------:R-:W-:Y:S02]  /*12c0*/  @P6 IMAD.IADD R18, R18, 0x1, -R13.reuse ;  /* 0x0000000112126824 */ /* 0x100fe400078e0a0d */
[--C-:B------:R-:W-:Y:S02]  /*12d0*/  @P5 IMAD.IADD R16, R16, 0x1, -R13.reuse ;  /* 0x0000000110105824 */ /* 0x100fe400078e0a0d */
[----:B------:R-:W-:Y:S01]  /*12e0*/  @P4 IMAD.IADD R10, R10, 0x1, -R13 ;  /* 0x000000010a0a4824 */ /* 0x000fe200078e0a0d */
[-C--:B------:R-:W-:Y:S01]  /*12f0*/  ISETP.GE.U32.AND P3, PT, R18, R13.reuse, PT ;  /* 0x0000000d1200720c */ /* 0x080fe20003f66070 */
[----:B------:R-:W-:Y:S01]  /*1300*/  @P6 VIADD R15, R15, 0x1 ;  /* 0x000000010f0f6836 */ /* 0x000fe20000000000 */
[-C--:B------:R-:W-:Y:S01]  /*1310*/  ISETP.GE.U32.AND P2, PT, R16, R13.reuse, PT ;  /* 0x0000000d1000720c */ /* 0x080fe20003f46070 */
[----:B------:R-:W-:Y:S01]  /*1320*/  @P5 VIADD R19, R19, 0x1 ;  /* 0x0000000113135836 */ /* 0x000fe20000000000 */
[----:B------:R-:W-:Y:S01]  /*1330*/  ISETP.GE.U32.AND P1, PT, R10, R13, PT ;  /* 0x0000000d0a00720c */ /* 0x000fe20003f26070 */
[----:B------:R-:W-:Y:S01]  /*1340*/  @P4 VIADD R21, R21, 0x1 ;  /* 0x0000000115154836 */ /* 0x000fe20000000000 */
[----:B------:R-:W0:Y:S01]  /*1350*/  LDC.64 R10, c[0x0][0x388] ;  /* 0x0000e200ff0a7b82 */ /* 0x000e220000000a00 */
[----:B------:R-:W-:Y:S01]  /*1360*/  ISETP.NE.U32.AND P6, PT, R13, RZ, PT ;  /* 0x000000ff0d00720c */ /* 0x000fe20003fc5070 */
[----:B------:R-:W-:-:S02]  /*1370*/  IMAD R13, R4, R12, R9 ;  /* 0x0000000c040d7224 */ /* 0x000fc400078e0209 */
[----:B------:R-:W-:-:S03]  /*1380*/  IMAD.IADD R9, R2, 0x1, R9 ;  /* 0x0000000102097824 */ /* 0x000fc600078e0209 */
[----:B------:R-:W-:Y:S02]  /*1390*/  @P3 VIADD R15, R15, 0x1 ;  /* 0x000000010f0f3836 */ /* 0x000fe40000000000 */
[----:B------:R-:W-:Y:S02]  /*13a0*/  @P2 VIADD R19, R19, 0x1 ;  /* 0x0000000113132836 */ /* 0x000fe40000000000 */
[----:B------:R-:W-:Y:S01]  /*13b0*/  @P1 VIADD R21, R21, 0x1 ;  /* 0x0000000115151836 */ /* 0x000fe20000000000 */
[C---:B------:R-:W-:Y:S02]  /*13c0*/  SEL R15, R14.reuse, R15, !P6 ;  /* 0x0000000f0e0f7207 */ /* 0x040fe40007000000 */
[C---:B------:R-:W-:Y:S02]  /*13d0*/  SEL R16, R14.reuse, R19, !P6 ;  /* 0x000000130e107207 */ /* 0x040fe40007000000 */
[----:B------:R-:W-:Y:S02]  /*13e0*/  SEL R14, R14, R21, !P6 ;  /* 0x000000150e0e7207 */ /* 0x000fe40007000000 */
[----:B------:R-:W-:-:S02]  /*13f0*/  PRMT R15, R15, 0x3340, R16 ;  /* 0x000033400f0f7816 */ /* 0x000fc40000000010 */
[----:B------:R-:W-:Y:S02]  /*1400*/  PRMT R14, R14, R17, 0xffff ;  /* 0x0000ffff0e0e7416 */ /* 0x000fe40000000011 */
[----:B------:R-:W-:Y:S01]  /*1410*/  ISETP.GE.AND P1, PT, R9, R12, PT ;  /* 0x0000000c0900720c */ /* 0x000fe20003f26270 */
[----:B0-----:R-:W-:Y:S01]  /*1420*/  IMAD.WIDE R10, R13, 0x4, R10 ;  /* 0x000000040d0a7825 */ /* 0x001fe200078e020a */
[----:B------:R-:W-:-:S05]  /*1430*/  PRMT R15, R15, 0x5410, R14 ;  /* 0x000054100f0f7816 */ /* 0x000fca000000000e */
[----:B------:R0:W-:Y:S06]  /*1440*/  STG.E desc[UR6][R10.64], R15 ;  /* 0x0000000f0a007986 */ /* 0x0001ec000c101906 */
[----:B------:R-:W-:Y:S05]  /*1450*/  @!P1 BRA `(.L_x_13) ;  /* 0xffffffec00bc9947 */ /* 0x000fea000383ffff */
.L_x_6:
[----:B------:R-:W-:Y:S05]  /*1460*/  BSYNC.RECONVERGENT B0 ;  /* 0x0000000000007941 */ /* 0x000fea0003800200 */
.L_x_5:
[----:B------:R-:W1:Y:S01]  /*1470*/  LDCU UR8, c[0x0][0x394] ;  /* 0x00007280ff0877ac */ /* 0x000e620008000800 */
[----:B------:R-:W-:-:S05]  /*1480*/  IMAD.IADD R4, R3, 0x1, R4 ;  /* 0x0000000103047824 */ /* 0x000fca00078e0204 */
[----:B-1----:R-:W-:-:S13]  /*1490*/  ISETP.GE.AND P1, PT, R4, UR8, PT ;  /* 0x0000000804007c0c */ /* 0x002fda000bf26270 */
[----:B------:R-:W-:Y:S05]  /*14a0*/  @!P1 BRA `(.L_x_14) ;  /* 0xffffffec00949947 */ /* 0x000fea000383ffff */
[----:B------:R-:W-:Y:S05]  /*14b0*/  EXIT ;  /* 0x000000000000794d */ /* 0x000fea0003800000 */
.L_x_15:
[----:B------:R-:W-:-:S00]  /*14c0*/  BRA `(.L_x_15) ;  /* 0xfffffffc00fc7947 */ /* 0x000fc0000383ffff */
[----:B------:R-:W-:-:S00]  /*14d0*/  NOP ;  /* 0x0000000000007918 */ /* 0x000fc00000000000 */
        /* <DEDUP_REMOVED lines=10> */
.L_x_139:


//--------------------- .text._Z9renderGPUP6uchar4ii4Vec3S1_dPK5LightiPK3Trii --------------------------
	.section	.text._Z9renderGPUP6uchar4ii4Vec3S1_dPK5LightiPK3Trii,"ax",@progbits
	.align	128
        .global         _Z9renderGPUP6uchar4ii4Vec3S1_dPK5LightiPK3Trii
        .type           _Z9renderGPUP6uchar4ii4Vec3S1_dPK5LightiPK3Trii,@function
        .size           _Z9renderGPUP6uchar4ii4Vec3S1_dPK5LightiPK3Trii,(.L_x_138 - _Z9renderGPUP6uchar4ii4Vec3S1_dPK5LightiPK3Trii)
        .other          _Z9renderGPUP6uchar4ii4Vec3S1_dPK5LightiPK3Trii,@"STO_CUDA_ENTRY STV_DEFAULT"
_Z9renderGPUP6uchar4ii4Vec3S1_dPK5LightiPK3Trii:
.text._Z9renderGPUP6uchar4ii4Vec3S1_dPK5LightiPK3Trii:
[----:B------:R-:W0:Y:S08]  /*0000*/  LDC R1, c[0x0][0x37c] ;  /* 0x0000df00ff017b82 */ /* 0x000e300000000800 */
[----:B------:R-:W1:Y:S01]  /*0010*/  LDC.64 R2, c[0x0][0x398] ;  /* 0x0000e600ff027b82 */ /* 0x000e620000000a00 */
[----:B------:R-:W2:Y:S01]  /*0020*/  LDCU.128 UR4, c[0x0][0x3a0] ;  /* 0x00007400ff0477ac */ /* 0x000ea20008000c00 */
[----:B------:R-:W3:Y:S01]  /*0030*/  S2R R0, SR_TID.X ;  /* 0x0000000000007919 */ /* 0x000ee20000002100 */
[----:B0-----:R-:W-:Y:S01]  /*0040*/  VIADD R1, R1, 0xffffffd8 ;  /* 0xffffffd801017836 */ /* 0x001fe20000000000 */
[----:B------:R-:W-:-:S02]  /*0050*/  CS2R R26, SRZ ;  /* 0x00000000001a7805 */ /* 0x000fc4000001ff00 */
[----:B------:R-:W-:Y:S01]  /*0060*/  CS2R R24, SRZ ;  /* 0x0000000000187805 */ /* 0x000fe2000001ff00 */
[----:B------:R-:W0:Y:S01]  /*0070*/  S2R R13, SR_TID.Y ;  /* 0x00000000000d7919 */ /* 0x000e220000002200 */
[----:B------:R-:W-:Y:S01]  /*0080*/  CS2R R22, SRZ ;  /* 0x0000000000167805 */ /* 0x000fe2000001ff00 */
[----:B------:R-:W1:Y:S08]  /*0090*/  LDC.64 R4, c[0x0][0x3b0] ;  /* 0x0000ec00ff047b82 */ /* 0x000e700000000a00 */
[----:B------:R-:W2:Y:S08]  /*00a0*/  LDC.64 R10, c[0x0][0x390] ;  /* 0x0000e400ff0a7b82 */ /* 0x000eb00000000a00 */
[----:B------:R-:W4:Y:S01]  /*00b0*/  LDC.64 R8, c[0x0][0x3b8] ;  /* 0x0000ee00ff087b82 */ /* 0x000f220000000a00 */
[----:B-1----:R-:W-:-:S02]  /*00c0*/  DADD R4, R4, -R2 ;  /* 0x0000000004047229 */ /* 0x002fc40000000802 */
[----:B--2---:R-:W-:-:S06]  /*00d0*/  DADD R10, -R10, UR6 ;  /* 0x000000060a0a7e29 */ /* 0x004fcc0008000100 */
[----:B------:R-:W-:Y:S02]  /*00e0*/  DMUL R6, R4, R4 ;  /* 0x0000000404067228 */ /* 0x000fe40000000000 */
[----:B----4-:R-:W-:Y:S01]  /*00f0*/  DADD R2, R8, -UR4 ;  /* 0x8000000408027e29 */ /* 0x010fe20008000000 */
[----:B------:R-:W3:Y:S05]  /*0100*/  S2UR UR4, SR_CTAID.X ;  /* 0x00000000000479c3 */ /* 0x000eea0000002500 */
[----:B------:R-:W-:-:S03]  /*0110*/  DFMA R6, R10, R10, R6 ;  /* 0x0000000a0a06722b */ /* 0x000fc60000000006 */
[----:B------:R-:W3:Y:S05]  /*0120*/  LDC R9, c[0x0][0x360] ;  /* 0x0000d800ff097b82 */ /* 0x000eea0000000800 */
[----:B------:R-:W-:-:S03]  /*0130*/  DFMA R16, R2, R2, R6 ;  /* 0x000000020210722b */ /* 0x000fc60000000006 */
[----:B------:R-:W0:Y:S05]  /*0140*/  S2UR UR5, SR_CTAID.Y ;  /* 0x00000000000579c3 */ /* 0x000e2a0000002600 */
[----:B------:R-:W-:-:S03]  /*0150*/  DSETP.GT.AND P0, PT, R16, RZ, PT ;  /* 0x000000ff1000722a */ /* 0x000fc60003f04000 */
[----:B------:R-:W0:Y:S01]  /*0160*/  LDC R12, c[0x0][0x364] ;  /* 0x0000d900ff0c7b82 */ /* 0x000e220000000800 */
[----:B---3--:R-:W-:Y:S02]  /*0170*/  IMAD R6, R9, UR4, R0 ;  /* 0x0000000409067c24 */ /* 0x008fe4000f8e0200 */
[----:B0-----:R-:W-:-:S08]  /*0180*/  IMAD R7, R12, UR5, R13 ;  /* 0x000000050c077c24 */ /* 0x001fd0000f8e020d */
[----:B------:R-:W-:Y:S05]  /*0190*/  @!P0 BRA `(.L_x_16) ;  /* 0x0000000000ac8947 */ /* 0x000fea0003800000 */
[----:B------:R-:W0:Y:S01]  /*01a0*/  MUFU.RSQ64H R15, R17 ;  /* 0x00000011000f7308 */ /* 0x000e220000001c00 */
[----:B------:R-:W-:Y:S02]  /*01b0*/  VIADD R14, R17, 0xfcb00000 ;  /* 0xfcb00000110e7836 */ /* 0x000fe40000000000 */
[----:B------:R-:W-:Y:S02]  /*01c0*/  IMAD.MOV.U32 R20, RZ, RZ, 0x0 ;  /* 0x00000000ff147424 */ /* 0x000fe400078e00ff */
[----:B------:R-:W-:Y:S01]  /*01d0*/  IMAD.MOV.U32 R21, RZ, RZ, 0x3fd80000 ;  /* 0x3fd80000ff157424 */ /* 0x000fe200078e00ff */
[----:B------:R-:W-:Y:S01]  /*01e0*/  ISETP.GE.U32.AND P0, PT, R14, 0x7ca00000, PT ;  /* 0x7ca000000e00780c */ /* 0x000fe20003f06070 */
[----:B0-----:R-:W-:-:S08]  /*01f0*/  DMUL R18, R14, R14 ;  /* 0x0000000e0e127228 */ /* 0x001fd00000000000 */
[----:B------:R-:W-:-:S08]  /*0200*/  DFMA R18, R16, -R18, 1 ;  /* 0x3ff000001012742b */ /* 0x000fd00000000812 */
[----:B------:R-:W-:Y:S02]  /*0210*/  DFMA R20, R18, R20, 0.5 ;  /* 0x3fe000001214742b */ /* 0x000fe40000000014 */
[----:B------:R-:W-:-:S08]  /*0220*/  DMUL R18, R14, R18 ;  /* 0x000000120e127228 */ /* 0x000fd00000000000 */
[----:B------:R-:W-:-:S08]  /*0230*/  DFMA R20, R20, R18, R14 ;  /* 0x000000121414722b */ /* 0x000fd0000000000e */
[----:B------:R-:W-:Y:S02]  /*0240*/  DMUL R80, R16, R20 ;  /* 0x0000001410507228 */ /* 0x000fe40000000000 */
[----:B------:R-:W-:Y:S02]  /*0250*/  VIADD R25, R21, 0xfff00000 ;  /* 0xfff0000015197836 */ /* 0x000fe40000000000 */
[----:B------:R-:W-:-:S04]  /*0260*/  IMAD.MOV.U32 R24, RZ, RZ, R20 ;  /* 0x000000ffff187224 */ /* 0x000fc800078e0014 */
[----:B------:R-:W-:-:S08]  /*0270*/  DFMA R18, R80, -R80, R16 ;  /* 0x800000505012722b */ /* 0x000fd00000000010 */
[----:B------:R-:W-:Y:S01]  /*0280*/  DFMA R22, R18, R24, R80 ;  /* 0x000000181216722b */ /* 0x000fe20000000050 */
[----:B------:R-:W-:Y:S10]  /*0290*/  @!P0 BRA `(.L_x_17) ;  /* 0x00000000001c8947 */ /* 0x000ff40003800000 */
[----:B------:R-:W-:Y:S01]  /*02a0*/  IMAD.MOV.U32 R82, RZ, RZ, R16 ;  /* 0x000000ffff527224 */ /* 0x000fe200078e0010 */
[----:B------:R-:W-:Y:S01]  /*02b0*/  MOV R0, 0x2f0 ;  /* 0x000002f000007802 */ /* 0x000fe20000000f00 */
[----:B------:R-:W-:Y:S02]  /*02c0*/  IMAD.MOV.U32 R16, RZ, RZ, R14 ;  /* 0x000000ffff107224 */ /* 0x000fe400078e000e */
[----:B------:R-:W-:-:S07]  /*02d0*/  IMAD.MOV.U32 R21, RZ, RZ, R25 ;  /* 0x000000ffff157224 */ /* 0x000fce00078e0019 */
[----:B------:R-:W-:Y:S05]  /*02e0*/  CALL.REL.NOINC `($__internal_2_$__cuda_sm20_dsqrt_rn_f64_mediumpath_v1) ;  /* 0x0000006000987944 */ /* 0x000fea0003c00000 */
[----:B------:R-:W-:Y:S02]  /*02f0*/  IMAD.MOV.U32 R22, RZ, RZ, R18 ;  /* 0x000000ffff167224 */ /* 0x000fe400078e0012 */
[----:B------:R-:W-:-:S07]  /*0300*/  IMAD.MOV.U32 R23, RZ, RZ, R19 ;  /* 0x000000ffff177224 */ /* 0x000fce00078e0013 */
.L_x_17:
[----:B------:R-:W0:Y:S01]  /*0310*/  MUFU.RCP64H R15, R23 ;  /* 0x00000017000f7308 */ /* 0x000e220000001800 */
[----:B------:R-:W-:Y:S01]  /*0320*/  VIADD R14, R23, 0x300402 ;  /* 0x00300402170e7836 */ /* 0x000fe20000000000 */
[----:B------:R-:W-:Y:S04]  /*0330*/  BSSY.RECONVERGENT B0, `(.L_x_18) ;  /* 0x000000e000007945 */ /* 0x000fe80003800200 */
[----:B------:R-:W-:Y:S01]  /*0340*/  FSETP.GEU.AND P0, PT, |R14|, 5.8789094863358348022e-39, PT ;  /* 0x004004020e00780b */ /* 0x000fe20003f0e200 */
[----:B0-----:R-:W-:-:S08]  /*0350*/  DFMA R16, R14, -R22, 1 ;  /* 0x3ff000000e10742b */ /* 0x001fd00000000816 */
[----:B------:R-:W-:-:S08]  /*0360*/  DFMA R16, R16, R16, R16 ;  /* 0x000000101010722b */ /* 0x000fd00000000010 */
[----:B------:R-:W-:-:S08]  /*0370*/  DFMA R16, R14, R16, R14 ;  /* 0x000000100e10722b */ /* 0x000fd0000000000e */
[----:B------:R-:W-:-:S08]  /*0380*/  DFMA R18, R16, -R22, 1 ;  /* 0x3ff000001012742b */ /* 0x000fd00000000816 */
[----:B------:R-:W-:Y:S01]  /*0390*/  DFMA R18, R16, R18, R16 ;  /* 0x000000121012722b */ /* 0x000fe20000000010 */
[----:B------:R-:W-:Y:S10]  /*03a0*/  @P0 BRA `(.L_x_19) ;  /* 0x0000000000180947 */ /* 0x000ff40003800000 */
[----:B------:R-:W-:Y:S01]  /*03b0*/  LOP3.LUT R18, R23, 0x7fffffff, RZ, 0xc0, !PT ;  /* 0x7fffffff17127812 */ /* 0x000fe200078ec0ff */
[----:B------:R-:W-:Y:S01]  /*03c0*/  IMAD.MOV.U32 R20, RZ, RZ, R22 ;  /* 0x000000ffff147224 */ /* 0x000fe200078e0016 */
[----:B------:R-:W-:Y:S01]  /*03d0*/  MOV R0, 0x410 ;  /* 0x0000041000007802 */ /* 0x000fe20000000f00 */
[----:B------:R-:W-:Y:S02]  /*03e0*/  IMAD.MOV.U32 R15, RZ, RZ, R23 ;  /* 0x000000ffff0f7224 */ /* 0x000fe400078e0017 */
[----:B------:R-:W-:-:S07]  /*03f0*/  VIADD R18, R18, 0xfff00000 ;  /* 0xfff0000012127836 */ /* 0x000fce0000000000 */
[----:B------:R-:W-:Y:S05]  /*0400*/  CALL.REL.NOINC `($__internal_0_$__cuda_sm20_dblrcp_rn_slowpath_v3) ;  /* 0x0000005800347944 */ /* 0x000fea0003c00000 */
.L_x_19:
[----:B------:R-:W-:Y:S05]  /*0410*/  BSYNC.RECONVERGENT B0 ;  /* 0x0000000000007941 */ /* 0x000fea0003800200 */
.L_x_18:
[-C--:B------:R-:W-:Y:S02]  /*0420*/  DMUL R22, R10, R18.reuse ;  /* 0x000000120a167228 */ /* 0x080fe40000000000 */
[-C--:B------:R-:W-:Y:S02]  /*0430*/  DMUL R24, R4, R18.reuse ;  /* 0x0000001204187228 */ /* 0x080fe40000000000 */
[----:B------:R-:W-:-:S11]  /*0440*/  DMUL R26, R2, R18 ;  /* 0x00000012021a7228 */ /* 0x000fd60000000000 */
.L_x_16:
[----:B------:R-:W-:Y:S01]  /*0450*/  DFMA R10, RZ, R26, -R22 ;  /* 0x0000001aff0a722b */ /* 0x000fe20000000816 */
[----:B------:R-:W-:Y:S01]  /*0460*/  BSSY.RECONVERGENT B0, `(.L_x_20) ;  /* 0x000001d000007945 */ /* 0x000fe20003800200 */
[----:B------:R-:W-:Y:S02]  /*0470*/  DMUL R2, RZ, R24 ;  /* 0x00000018ff027228 */ /* 0x000fe40000000000 */
[----:B------:R-:W-:-:S04]  /*0480*/  DFMA R14, -RZ, R26, R24 ;  /* 0x0000001aff0e722b */ /* 0x000fc80000000118 */
[----:B------:R-:W-:Y:S02]  /*0490*/  DMUL R4, R10, R10 ;  /* 0x0000000a0a047228 */ /* 0x000fe40000000000 */
[----:B------:R-:W-:-:S06]  /*04a0*/  DFMA R28, RZ, R22, -R2 ;  /* 0x00000016ff1c722b */ /* 0x000fcc0000000802 */
[----:B------:R-:W-:-:S08]  /*04b0*/  DFMA R4, R14, R14, R4 ;  /* 0x0000000e0e04722b */ /* 0x000fd00000000004 */
[----:B------:R-:W-:Y:S01]  /*04c0*/  DFMA R82, R28, R28, R4 ;  /* 0x0000001c1c52722b */ /* 0x000fe20000000004 */
[----:B------:R-:W-:Y:S02]  /*04d0*/  IMAD.MOV.U32 R4, RZ, RZ, 0x0 ;  /* 0x00000000ff047424 */ /* 0x000fe400078e00ff */
[----:B------:R-:W-:-:S03]  /*04e0*/  IMAD.MOV.U32 R5, RZ, RZ, 0x3fd80000 ;  /* 0x3fd80000ff057424 */ /* 0x000fc600078e00ff */
[----:B------:R-:W0:Y:S04]  /*04f0*/  MUFU.RSQ64H R17, R83 ;  /* 0x0000005300117308 */ /* 0x000e280000001c00 */
[----:B------:R-:W-:-:S05]  /*0500*/  VIADD R16, R83, 0xfcb00000 ;  /* 0xfcb0000053107836 */ /* 0x000fca0000000000 */
        /* <DEDUP_REMOVED lines=15> */
[----:B------:R-:W-:Y:S02]  /*0600*/  IMAD.MOV.U32 R18, RZ, RZ, R4 ;  /* 0x000000ffff127224 */ /* 0x000fe400078e0004 */
[----:B------:R-:W-:-:S07]  /*0610*/  IMAD.MOV.U32 R19, RZ, RZ, R5 ;  /* 0x000000ffff137224 */ /* 0x000fce00078e0005 */
[----:B------:R-:W-:Y:S05]  /*0620*/  CALL.REL.NOINC `($__internal_2_$__cuda_sm20_dsqrt_rn_f64_mediumpath_v1) ;  /* 0x0000005c00c87944 */ /* 0x000fea0003c00000 */
.L_x_21:
[----:B------:R-:W-:Y:S05]  /*0630*/  BSYNC.RECONVERGENT B0 ;  /* 0x0000000000007941 */ /* 0x000fea0003800200 */
.L_x_20:
[----:B------:R-:W-:Y:S01]  /*0640*/  UMOV UR4, 0x812dea11 ;  /* 0x812dea1100047882 */ /* 0x000fe20000000000 */
[----:B------:R-:W-:Y:S01]  /*0650*/  UMOV UR5, 0x3d719799 ;  /* 0x3d71979900057882 */ /* 0x000fe20000000000 */
[----:B------:R-:W-:Y:S01]  /*0660*/  BSSY.RECONVERGENT B0, `(.L_x_22) ;  /* 0x000003e000007945 */ /* 0x000fe20003800200 */
[----:B------:R-:W-:Y:S01]  /*0670*/  DSETP.GEU.AND P0, PT, R18, UR4, PT ;  /* 0x0000000412007e2a */ /* 0x000fe2000bf0e000 */
[----:B------:R-:W-:Y:S02]  /*0680*/  CS2R R30, SRZ ;  /* 0x00000000001e7805 */ /* 0x000fe4000001ff00 */
[----:B------:R-:W-:-:S03]  /*0690*/  CS2R R32, SRZ ;  /* 0x0000000000207805 */ /* 0x000fc6000001ff00 */
[----:B------:R-:W-:Y:S02]  /*06a0*/  FSEL R2, R10, RZ, P0 ;  /* 0x000000ff0a027208 */ /* 0x000fe40000000000 */
[----:B------:R-:W-:Y:S02]  /*06b0*/  FSEL R3, R11, RZ, P0 ;  /* 0x000000ff0b037208 */ /* 0x000fe40000000000 */
[----:B------:R-:W-:Y:S02]  /*06c0*/  FSEL R4, R14, RZ, P0 ;  /* 0x000000ff0e047208 */ /* 0x000fe40000000000 */
[----:B------:R-:W-:Y:S02]  /*06d0*/  FSEL R5, R15, 1.875, P0 ;  /* 0x3ff000000f057808 */ /* 0x000fe40000000000 */
[----:B------:R-:W-:-:S08]  /*06e0*/  DMUL R10, R2, R2 ;  /* 0x00000002020a7228 */ /* 0x000fd00000000000 */
[----:B------:R-:W-:Y:S01]  /*06f0*/  DFMA R14, R4, R4, R10 ;  /* 0x00000004040e722b */ /* 0x000fe2000000000a */
[----:B------:R-:W-:Y:S02]  /*0700*/  FSEL R10, R28, RZ, P0 ;  /* 0x000000ff1c0a7208 */ /* 0x000fe40000000000 */
[----:B------:R-:W-:Y:S02]  /*0710*/  FSEL R11, R29, RZ, P0 ;  /* 0x000000ff1d0b7208 */ /* 0x000fe40000000000 */
[----:B------:R-:W-:-:S04]  /*0720*/  CS2R R28, SRZ ;  /* 0x00000000001c7805 */ /* 0x000fc8000001ff00 */
[----:B------:R-:W-:-:S08]  /*0730*/  DFMA R82, R10, R10, R14 ;  /* 0x0000000a0a52722b */ /* 0x000fd0000000000e */
[----:B------:R-:W-:-:S14]  /*0740*/  DSETP.GT.AND P0, PT, R82, RZ, PT ;  /* 0x000000ff5200722a */ /* 0x000fdc0003f04000 */
[----:B------:R-:W-:Y:S05]  /*0750*/  @!P0 BRA `(.L_x_23) ;  /* 0x0000000000b88947 */ /* 0x000fea0003800000 */
[----:B------:R-:W0:Y:S01]  /*0760*/  MUFU.RSQ64H R17, R83 ;  /* 0x0000005300117308 */ /* 0x000e220000001c00 */
[----:B------:R-:W-:Y:S01]  /*0770*/  IADD3 R16, PT, PT, R83, -0x3500000, RZ ;  /* 0xfcb0000053107810 */ /* 0x000fe20007ffe0ff */
[----:B------:R-:W-:Y:S01]  /*0780*/  IMAD.MOV.U32 R18, RZ, RZ, 0x0 ;  /* 0x00000000ff127424 */ /* 0x000fe200078e00ff */
[----:B------:R-:W-:Y:S01]  /*0790*/  BSSY.RECONVERGENT B2, `(.L_x_24) ;  /* 0x0000014000027945 */ /* 0x000fe20003800200 */
[----:B------:R-:W-:Y:S01]  /*07a0*/  IMAD.MOV.U32 R19, RZ, RZ, 0x3fd80000 ;  /* 0x3fd80000ff137424 */ /* 0x000fe200078e00ff */
[----:B------:R-:W-:Y:S02]  /*07b0*/  ISETP.GE.U32.AND P0, PT, R16, 0x7ca00000, PT ;  /* 0x7ca000001000780c */ /* 0x000fe40003f06070 */
        /* <DEDUP_REMOVED lines=17> */
.L_x_25:
[----:B------:R-:W-:Y:S05]  /*08d0*/  BSYNC.RECONVERGENT B2 ;  /* 0x0000000000027941 */ /* 0x000fea0003800200 */
.L_x_24:
        /* <DEDUP_REMOVED lines=11> */
[----:B------:R-:W-:Y:S02]  /*0990*/  IMAD.MOV.U32 R20, RZ, RZ, R18 ;  /* 0x000000ffff147224 */ /* 0x000fe400078e0012 */
[----:B------:R-:W-:Y:S02]  /*09a0*/  IMAD.MOV.U32 R15, RZ, RZ, R19 ;  /* 0x000000ffff0f7224 */ /* 0x000fe400078e0013 */
[----:B------:R-:W-:Y:S01]  /*09b0*/  VIADD R18, R0, 0xfff00000 ;  /* 0xfff0000000127836 */ /* 0x000fe20000000000 */
[----:B------:R-:W-:-:S07]  /*09c0*/  MOV R0, 0x9e0 ;  /* 0x000009e000007802 */ /* 0x000fce0000000f00 */
[----:B------:R-:W-:Y:S05]  /*09d0*/  CALL.REL.NOINC `($__internal_0_$__cuda_sm20_dblrcp_rn_slowpath_v3) ;  /* 0x0000005000c07944 */ /* 0x000fea0003c00000 */
[----:B------:R-:W-:Y:S02]  /*09e0*/  IMAD.MOV.U32 R16, RZ, RZ, R18 ;  /* 0x000000ffff107224 */ /* 0x000fe400078e0012 */
[----:B------:R-:W-:-:S07]  /*09f0*/  IMAD.MOV.U32 R17, RZ, RZ, R19 ;  /* 0x000000ffff117224 */ /* 0x000fce00078e0013 */
.L_x_27:
[----:B------:R-:W-:Y:S05]  /*0a00*/  BSYNC.RECONVERGENT B2 ;  /* 0x0000000000027941 */ /* 0x000fea0003800200 */
.L_x_26:
[-C--:B------:R-:W-:Y:S02]  /*0a10*/  DMUL R28, R4, R16.reuse ;  /* 0x00000010041c7228 */ /* 0x080fe40000000000 */
[-C--:B------:R-:W-:Y:S02]  /*0a20*/  DMUL R30, R2, R16.reuse ;  /* 0x00000010021e7228 */ /* 0x080fe40000000000 */
[----:B------:R-:W-:-:S11]  /*0a30*/  DMUL R32, R10, R16 ;  /* 0x000000100a207228 */ /* 0x000fd60000000000 */
.L_x_23:
[----:B------:R-:W-:Y:S05]  /*0a40*/  BSYNC.RECONVERGENT B0 ;  /* 0x0000000000007941 */ /* 0x000fea0003800200 */
.L_x_22:
[----:B------:R-:W-:Y:S01]  /*0a50*/  DMUL R2, R28, R26 ;  /* 0x0000001a1c027228 */ /* 0x000fe20000000000 */
[----:B------:R-:W-:Y:S01]  /*0a60*/  BSSY.RECONVERGENT B0, `(.L_x_28) ;  /* 0x000003c000007945 */ /* 0x000fe20003800200 */
[----:B------:R-:W-:Y:S01]  /*0a70*/  DMUL R4, R32, R24 ;  /* 0x0000001820047228 */ /* 0x000fe20000000000 */
[----:B------:R-:W-:Y:S01]  /*0a80*/  CS2R R34, SRZ ;  /* 0x0000000000227805 */ /* 0x000fe2000001ff00 */
[-C--:B------:R-:W-:Y:S01]  /*0a90*/  DMUL R10, R30, R22.reuse ;  /* 0x000000161e0a7228 */ /* 0x080fe20000000000 */
[----:B------:R-:W-:Y:S02]  /*0aa0*/  CS2R R36, SRZ ;  /* 0x0000000000247805 */ /* 0x000fe4000001ff00 */
[----:B------:R-:W-:Y:S01]  /*0ab0*/  CS2R R38, SRZ ;  /* 0x0000000000267805 */ /* 0x000fe2000001ff00 */
[----:B------:R-:W-:Y:S02]  /*0ac0*/  DFMA R2, R32, R22, -R2 ;  /* 0x000000162002722b */ /* 0x000fe40000000802 */
[----:B------:R-:W-:-:S02]  /*0ad0*/  DFMA R4, R30, R26, -R4 ;  /* 0x0000001a1e04722b */ /* 0x000fc40000000804 */
[----:B------:R-:W-:-:S04]  /*0ae0*/  DFMA R10, R28, R24, -R10 ;  /* 0x000000181c0a722b */ /* 0x000fc8000000080a */
[----:B------:R-:W-:-:S08]  /*0af0*/  DMUL R14, R2, R2 ;  /* 0x00000002020e7228 */ /* 0x000fd00000000000 */
[----:B------:R-:W-:-:S08]  /*0b00*/  DFMA R14, R4, R4, R14 ;  /* 0x00000004040e722b */ /* 0x000fd0000000000e */
[----:B------:R-:W-:-:S08]  /*0b10*/  DFMA R82, R10, R10, R14 ;  /* 0x0000000a0a52722b */ /* 0x000fd0000000000e */
[----:B------:R-:W-:-:S14]  /*0b20*/  DSETP.GT.AND P0, PT, R82, RZ, PT ;  /* 0x000000ff5200722a */ /* 0x000fdc0003f04000 */
[----:B------:R-:W-:Y:S05]  /*0b30*/  @!P0 BRA `(.L_x_29) ;  /* 0x0000000000b88947 */ /* 0x000fea0003800000 */
[----:B------:R-:W0:Y:S01]  /*0b40*/  MUFU.RSQ64H R17, R83 ;  /* 0x0000005300117308 */ /* 0x000e220000001c00 */
[----:B------:R-:W-:Y:S01]  /*0b50*/  VIADD R16, R83, 0xfcb00000 ;  /* 0xfcb0000053107836 */ /* 0x000fe20000000000 */
[----:B------:R-:W-:Y:S01]  /*0b60*/  BSSY.RECONVERGENT B2, `(.L_x_30) ;  /* 0x0000015000027945 */ /* 0x000fe20003800200 */
        /* <DEDUP_REMOVED lines=15> */
[----:B------:R-:W-:Y:S01]  /*0c60*/  MOV R19, R35 ;  /* 0x0000002300137202 */ /* 0x000fe20000000f00 */
[----:B------:R-:W-:Y:S01]  /*0c70*/  IMAD.MOV.U32 R17, RZ, RZ, R83 ;  /* 0x000000ffff117224 */ /* 0x000fe200078e0053 */
[----:B------:R-:W-:Y:S01]  /*0c80*/  MOV R0, 0xcb0 ;  /* 0x00000cb000007802 */ /* 0x000fe20000000f00 */
[----:B------:R-:W-:-:S07]  /*0c90*/  IMAD.MOV.U32 R18, RZ, RZ, R34 ;  /* 0x000000ffff127224 */ /* 0x000fce00078e0022 */
[----:B------:R-:W-:Y:S05]  /*0ca0*/  CALL.REL.NOINC `($__internal_2_$__cuda_sm20_dsqrt_rn_f64_mediumpath_v1) ;  /* 0x0000005800287944 */ /* 0x000fea0003c00000 */
.L_x_31:
[----:B------:R-:W-:Y:S05]  /*0cb0*/  BSYNC.RECONVERGENT B2 ;  /* 0x0000000000027941 */ /* 0x000fea0003800200 */
.L_x_30:
        /* <DEDUP_REMOVED lines=18> */
.L_x_33:
[----:B------:R-:W-:Y:S05]  /*0de0*/  BSYNC.RECONVERGENT B2 ;  /* 0x0000000000027941 */ /* 0x000fea0003800200 */
.L_x_32:
[-C--:B------:R-:W-:Y:S02]  /*0df0*/  DMUL R34, R4, R16.reuse ;  /* 0x0000001004227228 */ /* 0x080fe40000000000 */
[-C--:B------:R-:W-:Y:S02]  /*0e00*/  DMUL R36, R2, R16.reuse ;  /* 0x0000001002247228 */ /* 0x080fe40000000000 */
[----:B------:R-:W-:-:S11]  /*0e10*/  DMUL R38, R10, R16 ;  /* 0x000000100a267228 */ /* 0x000fd60000000000 */
.L_x_29:
[----:B------:R-:W-:Y:S05]  /*0e20*/  BSYNC.RECONVERGENT B0 ;  /* 0x0000000000007941 */ /* 0x000fea0003800200 */
.L_x_28:
[----:B------:R-:W0:Y:S02]  /*0e30*/  LDCU UR4, c[0x0][0x38c] ;  /* 0x00007180ff0477ac */ /* 0x000e240008000800 */
[----:B0-----:R-:W-:-:S13]  /*0e40*/  ISETP.GE.AND P0, PT, R7, UR4, PT ;  /* 0x0000000407007c0c */ /* 0x001fda000bf06270 */
[----:B------:R-:W-:Y:S05]  /*0e50*/  @P0 EXIT ;  /* 0x000000000000094d */ /* 0x000fea0003800000 */
[----:B------:R-:W0:Y:S01]  /*0e60*/  LDCU UR5, c[0x0][0x388] ;  /* 0x00007100ff0577ac */ /* 0x000e220008000800 */
[----:B------:R-:W-:Y:S01]  /*0e70*/  IMAD.MOV.U32 R2, RZ, RZ, 0x1 ;  /* 0x00000001ff027424 */ /* 0x000fe200078e00ff */
[----:B0-----:R-:W0:Y:S08]  /*0e80*/  I2F.F64 R10, UR5 ;  /* 0x00000005000a7d12 */ /* 0x001e300008201c00 */
[----:B0-----:R-:W0:Y:S02]  /*0e90*/  MUFU.RCP64H R3, R11 ;  /* 0x0000000b00037308 */ /* 0x001e240000001800 */
[----:B0-----:R-:W-:-:S08]  /*0ea0*/  DFMA R4, -R10, R2, 1 ;  /* 0x3ff000000a04742b */ /* 0x001fd00000000102 */
[----:B------:R-:W-:-:S08]  /*0eb0*/  DFMA R4, R4, R4, R4 ;  /* 0x000000040404722b */ /* 0x000fd00000000004 */
[----:B------:R-:W-:Y:S02]  /*0ec0*/  DFMA R2, R2, R4, R2 ;  /* 0x000000040202722b */ /* 0x000fe40000000002 */
[----:B------:R-:W0:Y:S06]  /*0ed0*/  I2F.F64.U32 R4, UR4 ;  /* 0x0000000400047d12 */ /* 0x000e2c0008201800 */
[----:B------:R-:W-:-:S08]  /*0ee0*/  DFMA R14, -R10, R2, 1 ;  /* 0x3ff000000a0e742b */ /* 0x000fd00000000102 */
[----:B------:R-:W-:Y:S01]  /*0ef0*/  DFMA R2, R2, R14, R2 ;  /* 0x0000000e0202722b */ /* 0x000fe20000000002 */
[----:B0-----:R-:W-:-:S07]  /*0f00*/  FSETP.GEU.AND P1, PT, |R5|, 6.5827683646048100446e-37, PT ;  /* 0x036000000500780b */ /* 0x001fce0003f2e200 */
[----:B------:R-:W-:-:S08]  /*0f10*/  DMUL R14, R4, R2 ;  /* 0x00000002040e7228 */ /* 0x000fd00000000000 */
[----:B------:R-:W-:-:S08]  /*0f20*/  DFMA R16, -R10, R14, R4 ;  /* 0x0000000e0a10722b */ /* 0x000fd00000000104 */
[----:B------:R-:W-:-:S10]  /*0f30*/  DFMA R2, R2, R16, R14 ;  /* 0x000000100202722b */ /* 0x000fd4000000000e */
[----:B------:R-:W-:-:S05]  /*0f40*/  FFMA R0, RZ, R11, R3 ;  /* 0x0000000bff007223 */ /* 0x000fca0000000003 */
[----:B------:R-:W-:-:S13]  /*0f50*/  FSETP.GT.AND P0, PT, |R0|, 1.469367938527859385e-39, PT ;  /* 0x001000000000780b */ /* 0x000fda0003f04200 */
[----:B------:R-:W-:Y:S05]  /*0f60*/  @P0 BRA P1, `(.L_x_34) ;  /* 0x0000000000200947 */ /* 0x000fea0000800000 */
[----:B------:R-:W-:Y:S01]  /*0f70*/  IMAD.MOV.U32 R72, RZ, RZ, R4 ;  /* 0x000000ffff487224 */ /* 0x000fe200078e0004 */
[----:B------:R-:W-:Y:S01]  /*0f80*/  MOV R76, 0xfd0 ;  /* 0x00000fd0004c7802 */ /* 0x000fe20000000f00 */
[----:B------:R-:W-:Y:S02]  /*0f90*/  IMAD.MOV.U32 R73, RZ, RZ, R5 ;  /* 0x000000ffff497224 */ /* 0x000fe400078e0005 */
[----:B------:R-:W-:Y:S02]  /*0fa0*/  IMAD.MOV.U32 R16, RZ, RZ, R10 ;  /* 0x000000ffff107224 */ /* 0x000fe400078e000a */
[----:B------:R-:W-:-:S07]  /*0fb0*/  IMAD.MOV.U32 R17, RZ, RZ, R11 ;  /* 0x000000ffff117224 */ /* 0x000fce00078e000b */
[----:B------:R-:W-:Y:S05]  /*0fc0*/  CALL.REL.NOINC `($__internal_1_$__cuda_sm20_div_rn_f64_full) ;  /* 0x0000004c00ec7944 */ /* 0x000fea0003c00000 */
[----:B------:R-:W-:Y:S02]  /*0fd0*/  IMAD.MOV.U32 R2, RZ, RZ, R16 ;  /* 0x000000ffff027224 */ /* 0x000fe400078e0010 */
[----:B------:R-:W-:-:S07]  /*0fe0*/  IMAD.MOV.U32 R3, RZ, RZ, R17 ;  /* 0x000000ffff037224 */ /* 0x000fce00078e0011 */
.L_x_34:
[----:B------:R-:W0:Y:S01]  /*0ff0*/  MUFU.RCP64H R5, 360 ;  /* 0x4076800000057908 */ /* 0x000e220000001800 */
[----:B------:R-:W-:Y:S01]  /*1000*/  IMAD.MOV.U32 R14, RZ, RZ, 0x0 ;  /* 0x00000000ff0e7424 */ /* 0x000fe200078e00ff */
[----:B------:R-:W1:Y:S01]  /*1010*/  LDCU.64 UR4, c[0x0][0x3c0] ;  /* 0x00007800ff0477ac */ /* 0x000e620008000a00 */
[----:B------:R-:W-:Y:S02]  /*1020*/  IMAD.MOV.U32 R15, RZ, RZ, 0x40768000 ;  /* 0x40768000ff0f7424 */ /* 0x000fe400078e00ff */
[----:B------:R-:W-:-:S06]  /*1030*/  IMAD.MOV.U32 R4, RZ, RZ, 0x1 ;  /* 0x00000001ff047424 */ /* 0x000fcc00078e00ff */
[----:B0-----:R-:W-:-:S08]  /*1040*/  DFMA R10, R4, -R14, 1 ;  /* 0x3ff00000040a742b */ /* 0x001fd0000000080e */
[----:B------:R-:W-:-:S08]  /*1050*/  DFMA R10, R10, R10, R10 ;  /* 0x0000000a0a0a722b */ /* 0x000fd0000000000a */
[----:B------:R-:W-:Y:S01]  /*1060*/  DFMA R4, R4, R10, R4 ;  /* 0x0000000a0404722b */ /* 0x000fe20000000004 */
[----:B------:R-:W-:Y:S02]  /*1070*/  IMAD.MOV.U32 R10, RZ, RZ, 0x54442d18 ;  /* 0x54442d18ff0a7424 */ /* 0x000fe400078e00ff */
[----:B------:R-:W-:-:S05]  /*1080*/  IMAD.MOV.U32 R11, RZ, RZ, 0x400921fb ;  /* 0x400921fbff0b7424 */ /* 0x000fca00078e00ff */
[----:B------:R-:W-:Y:S02]  /*1090*/  DFMA R14, R4, -R14, 1 ;  /* 0x3ff00000040e742b */ /* 0x000fe4000000080e */
[----:B-1----:R-:W-:-:S06]  /*10a0*/  DMUL R10, R10, UR4 ;  /* 0x000000040a0a7c28 */ /* 0x002fcc0008000000 */
[----:B------:R-:W-:-:S04]  /*10b0*/  DFMA R4, R4, R14, R4 ;  /* 0x0000000e0404722b */ /* 0x000fc80000000004 */
[----:B------:R-:W-:-:S04]  /*10c0*/  FSETP.GEU.AND P1, PT, |R11|, 6.5827683646048100446e-37, PT ;  /* 0x036000000b00780b */ /* 0x000fc80003f2e200 */
[----:B------:R-:W-:-:S08]  /*10d0*/  DMUL R14, R10, R4 ;  /* 0x000000040a0e7228 */ /* 0x000fd00000000000 */
[----:B------:R-:W-:-:S08]  /*10e0*/  DFMA R16, R14, -360, R10 ;  /* 0xc07680000e10782b */ /* 0x000fd0000000000a */
[----:B------:R-:W-:-:S10]  /*10f0*/  DFMA R4, R4, R16, R14 ;  /* 0x000000100404722b */ /* 0x000fd4000000000e */
[----:B------:R-:W-:-:S05]  /*1100*/  FFMA R0, RZ, 3.8515625, R5 ;  /* 0x40768000ff007823 */ /* 0x000fca0000000005 */
[----:B------:R-:W-:-:S13]  /*1110*/  FSETP.GT.AND P0, PT, |R0|, 1.469367938527859385e-39, PT ;  /* 0x001000000000780b */ /* 0x000fda0003f04200 */
[----:B------:R-:W-:Y:S05]  /*1120*/  @P0 BRA P1, `(.L_x_35) ;  /* 0x0000000000200947 */ /* 0x000fea0000800000 */
[----:B------:R-:W-:Y:S01]  /*1130*/  IMAD.MOV.U32 R72, RZ, RZ, R10 ;  /* 0x000000ffff487224 */ /* 0x000fe200078e000a */
[----:B------:R-:W-:Y:S01]  /*1140*/  MOV R76, 0x1190 ;  /* 0x00001190004c7802 */ /* 0x000fe20000000f00 */
[----:B------:R-:W-:Y:S02]  /*1150*/  IMAD.MOV.U32 R73, RZ, RZ, R11 ;  /* 0x000000ffff497224 */ /* 0x000fe400078e000b */
[----:B------:R-:W-:Y:S02]  /*1160*/  IMAD.MOV.U32 R16, RZ, RZ, RZ ;  /* 0x000000ffff107224 */ /* 0x000fe400078e00ff */
[----:B------:R-:W-:-:S07]  /*1170*/  IMAD.MOV.U32 R17, RZ, RZ, 0x40768000 ;  /* 0x40768000ff117424 */ /* 0x000fce00078e00ff */
[----:B------:R-:W-:Y:S05]  /*1180*/  CALL.REL.NOINC `($__internal_1_$__cuda_sm20_div_rn_f64_full) ;  /* 0x0000004c007c7944 */ /* 0x000fea0003c00000 */
[----:B------:R-:W-:Y:S01]  /*1190*/  MOV R4, R16 ;  /* 0x0000001000047202 */ /* 0x000fe20000000f00 */
[----:B------:R-:W-:-:S07]  /*11a0*/  IMAD.MOV.U32 R5, RZ, RZ, R17 ;  /* 0x000000ffff057224 */ /* 0x000fce00078e0011 */
.L_x_35:
[----:B------:R-:W-:Y:S01]  /*11b0*/  UMOV UR4, 0x6dc9c883 ;  /* 0x6dc9c88300047882 */ /* 0x000fe20000000000 */
[----:B------:R-:W-:Y:S01]  /*11c0*/  UMOV UR5, 0x3fe45f30 ;  /* 0x3fe45f3000057882 */ /* 0x000fe20000000000 */
[----:B------:R-:W-:Y:S01]  /*11d0*/  UMOV UR8, 0x54442d18 ;  /* 0x54442d1800087882 */ /* 0x000fe20000000000 */
[----:B------:R-:W-:Y:S01]  /*11e0*/  DMUL R10, R4, UR4 ;  /* 0x00000004040a7c28 */ /* 0x000fe20008000000 */
[----:B------:R-:W0:Y:S01]  /*11f0*/  LDCU UR4, c[0x0][0x388] ;  /* 0x00007100ff0477ac */ /* 0x000e220008000800 */
[----:B------:R-:W-:-:S04]  /*1200*/  UMOV UR9, 0x3ff921fb ;  /* 0x3ff921fb00097882 */ /* 0x000fc80000000000 */
[----:B------:R-:W1:Y:S01]  /*1210*/  F2I.F64 R8, R10 ;  /* 0x0000000a00087311 */ /* 0x000e620000301100 */
[----:B------:R-:W2:Y:S01]  /*1220*/  LDCU UR5, c[0x0][0x3d0] ;  /* 0x00007a00ff0577ac */ /* 0x000ea20008000800 */
[----:B------:R-:W3:Y:S01]  /*1230*/  LDCU UR7, c[0x0][0x374] ;  /* 0x00006e80ff0777ac */ /* 0x000ee20008000800 */
[----:B------:R-:W4:Y:S01]  /*1240*/  LDCU UR10, c[0x0][0x370] ;  /* 0x00006e00ff0a77ac */ /* 0x000f220008000800 */
[----:B------:R-:W5:Y:S04]  /*1250*/  LDCU UR6, c[0x0][0x3e0] ;  /* 0x00007c00ff0677ac */ /* 0x000f680008000800 */
[----:B-1----:R-:W1:Y:S01]  /*1260*/  I2F.F64 R42, R8 ;  /* 0x00000008002a7312 */ /* 0x002e620000201c00 */
[----:B0-----:R-:W-:Y:S01]  /*1270*/  UIADD3 UR4, UPT, UPT, UR4, -0x1, URZ ;  /* 0xffffffff04047890 */ /* 0x001fe2000fffe0ff */
[----:B------:R-:W-:Y:S01]  /*1280*/  UMOV UR12, 0x252049c0 ;  /* 0x252049c0000c7882 */ /* 0x000fe20000000000 */
[----:B------:R-:W-:Y:S01]  /*1290*/  UMOV UR13, 0x397b839a ;  /* 0x397b839a000d7882 */ /* 0x000fe20000000000 */
[----:B--2---:R-:W-:Y:S01]  /*12a0*/  UISETP.LT.AND UP0, UPT, UR5, 0x4, UPT ;  /* 0x000000040500788c */ /* 0x004fe2000bf01270 */
[----:B---3--:R-:W-:-:S03]  /*12b0*/  IMAD R10, R12, UR7, RZ ;  /* 0x000000070c0a7c24 */ /* 0x008fc6000f8e02ff */
[----:B------:R-:W-:Y:S02]  /*12c0*/  USEL UR5, UR5, 0x4, UP0 ;  /* 0x0000000405057887 */ /* 0x000fe40008000000 */
[----:B------:R-:W0:Y:S01]  /*12d0*/  I2F.F64 R40, UR4 ;  /* 0x0000000400287d12 */ /* 0x000e220008201c00 */
[----:B----4-:R-:W-:Y:S01]  /*12e0*/  IMAD R9, R9, UR10, RZ ;  /* 0x0000000a09097c24 */ /* 0x010fe2000f8e02ff */
[----:B-1----:R-:W-:Y:S01]  /*12f0*/  DFMA R14, R42, -UR8, R4 ;  /* 0x800000082a0e7c2b */ /* 0x002fe20008000004 */
[----:B------:R-:W-:Y:S01]  /*1300*/  UMOV UR8, 0x33145c00 ;  /* 0x33145c0000087882 */ /* 0x000fe20000000000 */
[----:B------:R-:W-:Y:S01]  /*1310*/  UMOV UR9, 0x3c91a626 ;  /* 0x3c91a62600097882 */ /* 0x000fe20000000000 */
[----:B-----5:R-:W-:-:S05]  /*1320*/  ULOP3.LUT UR4, UR6, 0x7ffffffe, URZ, 0xc0, !UPT ;  /* 0x7ffffffe06047892 */ /* 0x020fca000f8ec0ff */
[C---:B------:R-:W-:Y:S01]  /*1330*/  DFMA R14, R42.reuse, -UR8, R14 ;  /* 0x800000082a0e7c2b */ /* 0x040fe2000800000e */
[----:B------:R-:W1:Y:S07]  /*1340*/  LDCU.64 UR8, c[0x0][0x358] ;  /* 0x00006b00ff0877ac */ /* 0x000e6e0008000a00 */
[----:B0-----:R-:W-:-:S11]  /*1350*/  DFMA R42, R42, -UR12, R14 ;  /* 0x8000000c2a2a7c2b */ /* 0x001fd6000800000e */
.L_x_113:
[----:B0-----:R-:W0:Y:S01]  /*1360*/  LDCU UR6, c[0x0][0x388] ;  /* 0x00007100ff0677ac */ /* 0x001e220008000800 */
[----:B------:R-:W-:Y:S01]  /*1370*/  BSSY.RECONVERGENT B0, `(.L_x_36) ;  /* 0x0000491000007945 */ /* 0x000fe20003800200 */
[----:B0-----:R-:W-:-:S13]  /*1380*/  ISETP.GE.AND P0, PT, R6, UR6, PT ;  /* 0x0000000606007c0c */ /* 0x001fda000bf06270 */
[----:B------:R-:W-:Y:S05]  /*1390*/  @P0 BRA `(.L_x_37) ;  /* 0x0000004800380947 */ /* 0x000fea0003800000 */
[----:B------:R-:W0:Y:S01]  /*13a0*/  LDC R11, c[0x0][0x38c] ;  /* 0x0000e300ff0b7b82 */ /* 0x000e220000000800 */
[----:B------:R-:W-:Y:S01]  /*13b0*/  IMAD.MOV.U32 R12, RZ, RZ, 0x1 ;  /* 0x00000001ff0c7424 */ /* 0x000fe200078e00ff */
[----:B------:R-:W-:Y:S01]  /*13c0*/  BSSY.RECONVERGENT B1, `(.L_x_38) ;  /* 0x000001b000017945 */ /* 0x000fe20003800200 */
[----:B------:R-:W-:-:S06]  /*13d0*/  IMAD.SHL.U32 R20, R7, 0x2, RZ ;  /* 0x0000000207147824 */ /* 0x000fcc00078e00ff */
[----:B------:R-:W2:Y:S01]  /*13e0*/  I2F.F64.U32 R20, R20 ;  /* 0x0000001400147312 */ /* 0x000ea20000201800 */
[----:B0-----:R-:W-:Y:S01]  /*13f0*/  VIADD R14, R11, 0xffffffff ;  /* 0xffffffff0b0e7836 */ /* 0x001fe20000000000 */
[----:B--2---:R-:W-:Y:S02]  /*1400*/  FSETP.GEU.AND P2, PT, |R21|, 6.5827683646048100446e-37, PT ;  /* 0x036000001500780b */ /* 0x004fe40003f4e200 */
[----:B------:R-:W-:-:S04]  /*1410*/  ISETP.NE.AND P1, PT, R11, 0x1, PT ;  /* 0x000000010b00780c */ /* 0x000fc80003f25270 */
[----:B------:R-:W0:Y:S08]  /*1420*/  I2F.F64.U32 R14, R14 ;  /* 0x0000000e000e7312 */ /* 0x000e300000201800 */
[----:B0-----:R-:W0:Y:S02]  /*1430*/  MUFU.RCP64H R13, R15 ;  /* 0x0000000f000d7308 */ /* 0x001e240000001800 */
[----:B0-----:R-:W-:-:S08]  /*1440*/  DFMA R16, -R14, R12, 1 ;  /* 0x3ff000000e10742b */ /* 0x001fd0000000010c */
[----:B------:R-:W-:-:S08]  /*1450*/  DFMA R16, R16, R16, R16 ;  /* 0x000000101010722b */ /* 0x000fd00000000010 */
[----:B------:R-:W-:-:S08]  /*1460*/  DFMA R16, R12, R16, R12 ;  /* 0x000000100c10722b */ /* 0x000fd0000000000c */
[----:B------:R-:W-:-:S08]  /*1470*/  DFMA R12, -R14, R16, 1 ;  /* 0x3ff000000e0c742b */ /* 0x000fd00000000110 */
[----:B------:R-:W-:-:S08]  /*1480*/  DFMA R12, R16, R12, R16 ;  /* 0x0000000c100c722b */ /* 0x000fd00000000010 */
        /* <DEDUP_REMOVED lines=11> */
[----:B-1----:R-:W-:Y:S05]  /*1540*/  CALL.REL.NOINC `($__internal_1_$__cuda_sm20_div_rn_f64_full) ;  /* 0x00000048008c7944 */ /* 0x002fea0003c00000 */
[----:B------:R-:W-:Y:S02]  /*1550*/  IMAD.MOV.U32 R12, RZ, RZ, R16 ;  /* 0x000000ffff0c7224 */ /* 0x000fe400078e0010 */
[----:B------:R-:W-:-:S07]  /*1560*/  IMAD.MOV.U32 R13, RZ, RZ, R17 ;  /* 0x000000ffff0d7224 */ /* 0x000fce00078e0011 */
.L_x_39:
[----:B-1----:R-:W-:Y:S05]  /*1570*/  BSYNC.RECONVERGENT B1 ;  /* 0x0000000000017941 */ /* 0x002fea0003800200 */
.L_x_38:
[----:B------:R-:W-:Y:S01]  /*1580*/  DADD R12, R12, -1 ;  /* 0xbff000000c0c7429 */ /* 0x000fe20000000000 */
[----:B------:R-:W0:Y:S01]  /*1590*/  LDCU UR6, c[0x0][0x38c] ;  /* 0x00007180ff0677ac */ /* 0x000e220008000800 */
[----:B------:R-:W-:-:S08]  /*15a0*/  LOP3.LUT R11, RZ, R7, RZ, 0x33, !PT ;  /* 0x00000007ff0b7212 */ /* 0x000fd000078e33ff */
[----:B------:R-:W-:Y:S01]  /*15b0*/  FSEL R48, R12, RZ, P1 ;  /* 0x000000ff0c307208 */ /* 0x000fe20000800000 */
[----:B------:R-:W-:Y:S01]  /*15c0*/  IMAD.MOV.U32 R12, RZ, RZ, R6 ;  /* 0x000000ffff0c7224 */ /* 0x000fe200078e0006 */
[----:B------:R-:W-:-:S06]  /*15d0*/  FSEL R49, R13, RZ, P1 ;  /* 0x000000ff0d317208 */ /* 0x000fcc0000800000 */
[----:B------:R-:W-:Y:S01]  /*15e0*/  DMUL R48, R2, R48 ;  /* 0x0000003002307228 */ /* 0x000fe20000000000 */
[----:B0-----:R-:W-:-:S07]  /*15f0*/  VIADD R11, R11, UR6 ;  /* 0x000000060b0b7c36 */ /* 0x001fce0008000000 */
[C---:B------:R-:W-:Y:S02]  /*1600*/  DMUL R44, R48.reuse, R34 ;  /* 0x00000022302c7228 */ /* 0x040fe40000000000 */
[C---:B------:R-:W-:Y:S02]  /*1610*/  DMUL R46, R48.reuse, R36 ;  /* 0x00000024302e7228 */ /* 0x040fe40000000000 */
[----:B------:R-:W-:-:S11]  /*1620*/  DMUL R48, R48, R38 ;  /* 0x0000002630307228 */ /* 0x000fd60000000000 */
.L_x_112:
[----:B0-----:R-:W0:Y:S01]  /*1630*/  LDCU UR6, c[0x0][0x388] ;  /* 0x00007100ff0677ac */ /* 0x001e220008000800 */
[----:B------:R-:W-:Y:S01]  /*1640*/  CS2R R52, SRZ ;  /* 0x0000000000347805 */ /* 0x000fe2000001ff00 */
[----:B0-----:R-:W-:-:S09]  /*1650*/  UISETP.NE.AND UP0, UPT, UR6, 0x1, UPT ;  /* 0x000000010600788c */ /* 0x001fd2000bf05270 */
[----:B------:R-:W-:Y:S05]  /*1660*/  BRA.U !UP0, `(.L_x_40) ;  /* 0x00000001086c7547 */ /* 0x000fea000b800000 */
[----:B------:R-:W0:Y:S01]  /*1670*/  MUFU.RCP64H R17, R41 ;  /* 0x0000002900117308 */ /* 0x000e220000001800 */
[----:B------:R-:W-:Y:S01]  /*1680*/  IMAD.MOV.U32 R16, RZ, RZ, 0x1 ;  /* 0x00000001ff107424 */ /* 0x000fe200078e00ff */
[----:B------:R-:W-:Y:S05]  /*1690*/  BSSY.RECONVERGENT B1, `(.L_x_41) ;  /* 0x0000017000017945 */ /* 0x000fea0003800200 */
[----:B0-----:R-:W-:-:S08]  /*16a0*/  DFMA R14, R16, -R40, 1 ;  /* 0x3ff00000100e742b */ /* 0x001fd00000000828 */
[----:B------:R-:W-:Y:S02]  /*16b0*/  DFMA R18, R14, R14, R14 ;  /* 0x0000000e0e12722b */ /* 0x000fe4000000000e */
[----:B------:R-:W0:Y:S06]  /*16c0*/  I2F.F64 R14, R12 ;  /* 0x0000000c000e7312 */ /* 0x000e2c0000201c00 */
[----:B------:R-:W-:-:S08]  /*16d0*/  DFMA R18, R16, R18, R16 ;  /* 0x000000121012722b */ /* 0x000fd00000000010 */
[----:B------:R-:W-:Y:S02]  /*16e0*/  DFMA R16, R18, -R40, 1 ;  /* 0x3ff000001210742b */ /* 0x000fe40000000828 */
[----:B0-----:R-:W-:-:S06]  /*16f0*/  DADD R20, R14, R14 ;  /* 0x000000000e147229 */ /* 0x001fcc000000000e */
[----:B------:R-:W-:-:S04]  /*1700*/  DFMA R16, R18, R16, R18 ;  /* 0x000000101210722b */ /* 0x000fc80000000012 */
[----:B------:R-:W-:-:S04]  /*1710*/  FSETP.GEU.AND P1, PT, |R21|, 6.5827683646048100446e-37, PT ;  /* 0x036000001500780b */ /* 0x000fc80003f2e200 */
[----:B------:R-:W-:-:S08]  /*1720*/  DMUL R14, R20, R16 ;  /* 0x00000010140e7228 */ /* 0x000fd00000000000 */
[----:B------:R-:W-:-:S08]  /*1730*/  DFMA R18, R14, -R40, R20 ;  /* 0x800000280e12722b */ /* 0x000fd00000000014 */
        /* <DEDUP_REMOVED lines=12> */
.L_x_42:
[----:B------:R-:W-:Y:S05]  /*1800*/  BSYNC.RECONVERGENT B1 ;  /* 0x0000000000017941 */ /* 0x000fea0003800200 */
.L_x_41:
[----:B------:R-:W-:-:S11]  /*1810*/  DADD R52, R14, -1 ;  /* 0xbff000000e347429 */ /* 0x000fd60000000000 */
.L_x_40:
[----:B------:R-:W-:Y:S01]  /*1820*/  DSETP.NEU.AND P1, PT, |R4|, +INF , PT ;  /* 0x7ff000000400742a */ /* 0x000fe20003f2d200 */
[----:B------:R-:W-:Y:S01]  /*1830*/  BSSY.RECONVERGENT B1, `(.L_x_43) ;  /* 0x0000011000017945 */ /* 0x000fe20003800200 */
[----:B------:R-:W-:Y:S01]  /*1840*/  DMUL R14, RZ, R4 ;  /* 0x00000004ff0e7228 */ /* 0x000fe20000000000 */
[----:B------:R-:W-:-:S11]  /*1850*/  PLOP3.LUT P0, PT, PT, PT, PT, 0x80, 0x8 ;  /* 0x000000000008781c */ /* 0x000fd60003f0f070 */
[----:B------:R-:W-:Y:S05]  /*1860*/  @!P1 BRA `(.L_x_44) ;  /* 0x0000000000349947 */ /* 0x000fea0003800000 */
[----:B------:R-:W-:Y:S01]  /*1870*/  DSETP.GE.AND P0, PT, |R4|, 2.14748364800000000000e+09, PT ;  /* 0x41e000000400742a */ /* 0x000fe20003f06200 */
[----:B------:R-:W-:Y:S01]  /*1880*/  BSSY.RECONVERGENT B2, `(.L_x_45) ;  /* 0x0000009000027945 */ /* 0x000fe20003800200 */
[----:B------:R-:W-:Y:S02]  /*1890*/  IMAD.MOV.U32 R0, RZ, RZ, R8 ;  /* 0x000000ffff007224 */ /* 0x000fe400078e0008 */
[----:B------:R-:W-:Y:S02]  /*18a0*/  IMAD.MOV.U32 R14, RZ, RZ, R42 ;  /* 0x000000ffff0e7224 */ /* 0x000fe400078e002a */
[----:B------:R-:W-:-:S08]  /*18b0*/  IMAD.MOV.U32 R15, RZ, RZ, R43 ;  /* 0x000000ffff0f7224 */ /* 0x000fd000078e002b */
[----:B------:R-:W-:Y:S05]  /*18c0*/  @!P0 BRA `(.L_x_46) ;  /* 0x0000000000108947 */ /* 0x000fea0003800000 */
[----:B------:R-:W-:Y:S01]  /*18d0*/  MOV R0, R4 ;  /* 0x0000000400007202 */ /* 0x000fe20000000f00 */
[----:B------:R-:W-:Y:S01]  /*18e0*/  IMAD.MOV.U32 R50, RZ, RZ, R5 ;  /* 0x000000ffff327224 */ /* 0x000fe200078e0005 */
[----:B------:R-:W-:-:S07]  /*18f0*/  MOV R20, 0x1910 ;  /* 0x0000191000147802 */ /* 0x000fce0000000f00 */
[----:B------:R-:W-:Y:S05]  /*1900*/  CALL.REL.NOINC `($_Z9renderGPUP6uchar4ii4Vec3S1_dPK5LightiPK3Trii$__internal_trig_reduction_slowpathd) ;  /* 0x0000004c00b47944 */ /* 0x000fea0003c00000 */
.L_x_46:
[----:B------:R-:W-:Y:S05]  /*1910*/  BSYNC.RECONVERGENT B2 ;  /* 0x0000000000027941 */ /* 0x000fea0003800200 */
.L_x_45:
[----:B------:R-:W-:-:S04]  /*1920*/  LOP3.LUT R0, R0, 0x1, RZ, 0xc0, !PT ;  /* 0x0000000100007812 */ /* 0x000fc800078ec0ff */
[----:B------:R-:W-:-:S13]  /*1930*/  ISETP.NE.U32.AND P0, PT, R0, 0x1, PT ;  /* 0x000000010000780c */ /* 0x000fda0003f05070 */
.L_x_44:
[----:B------:R-:W-:Y:S05]  /*1940*/  BSYNC.RECONVERGENT B1 ;  /* 0x0000000000017941 */ /* 0x000fea0003800200 */
.L_x_43:
[----:B------:R-:W-:Y:S01]  /*1950*/  DMUL R16, R14, R14 ;  /* 0x0000000e0e107228 */ /* 0x000fe20000000000 */
[----:B------:R-:W-:Y:S01]  /*1960*/  IMAD.MOV.U32 R18, RZ, RZ, 0x5b27ebb1 ;  /* 0x5b27ebb1ff127424 */ /* 0x000fe200078e00ff */
[----:B------:R-:W-:Y:S01]  /*1970*/  UMOV UR6, 0x2799bcb9 ;  /* 0x2799bcb900067882 */ /* 0x000fe20000000000 */
[----:B------:R-:W-:Y:S01]  /*1980*/  IMAD.MOV.U32 R19, RZ, RZ, 0x3ef9757c ;  /* 0x3ef9757cff137424 */ /* 0x000fe200078e00ff */
[----:B------:R-:W-:Y:S01]  /*1990*/  UMOV UR7, 0x3ee48dac ;  /* 0x3ee48dac00077882 */ /* 0x000fe20000000000 */
[----:B------:R-:W-:Y:S04]  /*19a0*/  BSSY.RECONVERGENT B1, `(.L_x_47) ;  /* 0x0000036000017945 */ /* 0x000fe80003800200 */
[----:B------:R-:W-:Y:S01]  /*19b0*/  DFMA R18, R16, UR6, -R18 ;  /* 0x0000000610127c2b */ /* 0x000fe20008000812 */
[----:B------:R-:W-:Y:S01]  /*19c0*/  UMOV UR6, 0xfd91e04 ;  /* 0x0fd91e0400067882 */ /* 0x000fe20000000000 */
[----:B------:R-:W-:-:S06]  /*19d0*/  UMOV UR7, 0x3f0980e9 ;  /* 0x3f0980e900077882 */ /* 0x000fcc0000000000 */
[----:B------:R-:W-:Y:S01]  /*19e0*/  DFMA R18, R16, R18, UR6 ;  /* 0x0000000610127e2b */ /* 0x000fe20008000012 */
[----:B------:R-:W-:Y:S01]  /*19f0*/  UMOV UR6, 0x417d7e1d ;  /* 0x417d7e1d00067882 */ /* 0x000fe20000000000 */
[----:B------:R-:W-:-:S06]  /*1a00*/  UMOV UR7, 0x3efae2b0 ;  /* 0x3efae2b000077882 */ /* 0x000fcc0000000000 */
[----:B------:R-:W-:Y:S01]  /*1a10*/  DFMA R18, R16, R18, -UR6 ;  /* 0x8000000610127e2b */ /* 0x000fe20008000012 */
[----:B------:R-:W-:Y:S01]  /*1a20*/  UMOV UR6, 0x41bfba57 ;  /* 0x41bfba5700067882 */ /* 0x000fe20000000000 */
[----:B------:R-:W-:-:S06]  /*1a30*/  UMOV UR7, 0x3f119f53 ;  /* 0x3f119f5300077882 */ /* 0x000fcc0000000000 */
[----:B------:R-:W-:Y:S01]  /*1a40*/  DFMA R18, R16, R18, UR6 ;  /* 0x0000000610127e2b */ /* 0x000fe20008000012 */
        /* <DEDUP_REMOVED lines=29> */
[----:B------:R-:W-:-:S08]  /*1c20*/  DFMA R18, R16, R18, UR6 ;  /* 0x0000000610127e2b */ /* 0x000fd00008000012 */
[----:B------:R-:W-:-:S08]  /*1c30*/  DMUL R54, R16, R18 ;  /* 0x0000001210367228 */ /* 0x000fd00000000000 */
[----:B------:R-:W-:Y:S01]  /*1c40*/  DFMA R20, R54, R14, R14 ;  /* 0x0000000e3614722b */ /* 0x000fe2000000000e */
[----:B------:R-:W-:Y:S10]  /*1c50*/  @P0 BRA `(.L_x_48) ;  /* 0x0000000000280947 */ /* 0x000ff40003800000 */
[----:B------:R-:W0:Y:S01]  /*1c60*/  MUFU.RCP64H R19, R21 ;  /* 0x0000001500137308 */ /* 0x000e220000001800 */
[----:B------:R-:W-:-:S06]  /*1c70*/  IMAD.MOV.U32 R18, RZ, RZ, RZ ;  /* 0x000000ffff127224 */ /* 0x000fcc00078e00ff */
[----:B0-----:R-:W-:-:S08]  /*1c80*/  DFMA R16, -R20, R18, 1 ;  /* 0x3ff000001410742b */ /* 0x001fd00000000112 */
[----:B------:R-:W-:Y:S02]  /*1c90*/  DFMA R50, R16, R16, R16 ;  /* 0x000000101032722b */ /* 0x000fe40000000010 */
[----:B------:R-:W-:-:S06]  /*1ca0*/  DADD R16, R20, -R14 ;  /* 0x0000000014107229 */ /* 0x000fcc000000080e */
[----:B------:R-:W-:Y:S02]  /*1cb0*/  DFMA R50, R18, R50, R18 ;  /* 0x000000321232722b */ /* 0x000fe40000000012 */
[----:B------:R-:W-:-:S06]  /*1cc0*/  DFMA R16, R54, R14, -R16 ;  /* 0x0000000e3610722b */ /* 0x000fcc0000000810 */
[----:B------:R-:W-:-:S08]  /*1cd0*/  DFMA R14, R20, -R50, 1 ;  /* 0x3ff00000140e742b */ /* 0x000fd00000000832 */
[----:B------:R-:W-:-:S08]  /*1ce0*/  DFMA R14, R16, -R50, R14 ;  /* 0x80000032100e722b */ /* 0x000fd0000000000e */
[----:B------:R-:W-:-:S11]  /*1cf0*/  DFMA R20, -R50, R14, -R50 ;  /* 0x0000000e3214722b */ /* 0x000fd60000000932 */
.L_x_48:
[----:B------:R-:W-:Y:S05]  /*1d00*/  BSYNC.RECONVERGENT B1 ;  /* 0x0000000000017941 */ /* 0x000fea0003800200 */
.L_x_47:
        /* <DEDUP_REMOVED lines=12> */
[----:B------:R-:W-:-:S03]  /*1dd0*/  MOV R0, 0x1e00 ;  /* 0x00001e0000007802 */ /* 0x000fc60000000f00 */
[----:B------:R-:W-:-:S07]  /*1de0*/  VIADD R18, R18, 0xfff00000 ;  /* 0xfff0000012127836 */ /* 0x000fce0000000000 */
[----:B------:R-:W-:Y:S05]  /*1df0*/  CALL.REL.NOINC `($__internal_0_$__cuda_sm20_dblrcp_rn_slowpath_v3) ;  /* 0x0000003c00b87944 */ /* 0x000fea0003c00000 */
.L_x_50:
[----:B------:R-:W-:Y:S05]  /*1e00*/  BSYNC.RECONVERGENT B2 ;  /* 0x0000000000027941 */ /* 0x000fea0003800200 */
.L_x_49:
[C---:B------:R-:W-:Y:S01]  /*1e10*/  DFMA R50, R52.reuse, R30, R46 ;  /* 0x0000001e3432722b */ /* 0x040fe2000000002e */
[----:B------:R-:W-:Y:S01]  /*1e20*/  BSSY.RECONVERGENT B2, `(.L_x_51) ;  /* 0x000003c000027945 */ /* 0x000fe20003800200 */
[C---:B------:R-:W-:Y:S01]  /*1e30*/  DFMA R14, R52.reuse, R28, R44 ;  /* 0x0000001c340e722b */ /* 0x040fe2000000002c */
[----:B------:R-:W-:Y:S01]  /*1e40*/  CS2R R62, SRZ ;  /* 0x00000000003e7805 */ /* 0x000fe2000001ff00 */
[----:B------:R-:W-:Y:S01]  /*1e50*/  DFMA R54, R52, R32, R48 ;  /* 0x000000203436722b */ /* 0x000fe20000000030 */
[----:B------:R-:W-:Y:S02]  /*1e60*/  CS2R R60, SRZ ;  /* 0x00000000003c7805 */ /* 0x000fe4000001ff00 */
[----:B------:R-:W-:Y:S01]  /*1e70*/  CS2R R58, SRZ ;  /* 0x00000000003a7805 */ /* 0x000fe2000001ff00 */
[C---:B------:R-:W-:Y:S02]  /*1e80*/  DFMA R50, R18.reuse, R24, R50 ;  /* 0x000000181232722b */ /* 0x040fe40000000032 */
[----:B------:R-:W-:-:S02]  /*1e90*/  DFMA R52, R18, R22, R14 ;  /* 0x000000161234722b */ /* 0x000fc4000000000e */
[----:B------:R-:W-:-:S04]  /*1ea0*/  DFMA R54, R18, R26, R54 ;  /* 0x0000001a1236722b */ /* 0x000fc80000000036 */
        /* <DEDUP_REMOVED lines=28> */
.L_x_54:
[----:B------:R-:W-:Y:S05]  /*2070*/  BSYNC.RECONVERGENT B3 ;  /* 0x0000000000037941 */ /* 0x000fea0003800200 */
.L_x_53:
        /* <DEDUP_REMOVED lines=18> */
.L_x_56:
[----:B------:R-:W-:Y:S05]  /*21a0*/  BSYNC.RECONVERGENT B3 ;  /* 0x0000000000037941 */ /* 0x000fea0003800200 */
.L_x_55:
[-C--:B------:R-:W-:Y:S02]  /*21b0*/  DMUL R62, R52, R16.reuse ;  /* 0x00000010343e7228 */ /* 0x080fe40000000000 */
[-C--:B------:R-:W-:Y:S02]  /*21c0*/  DMUL R60, R50, R16.reuse ;  /* 0x00000010323c7228 */ /* 0x080fe40000000000 */
[----:B------:R-:W-:-:S11]  /*21d0*/  DMUL R58, R54, R16 ;  /* 0x00000010363a7228 */ /* 0x000fd60000000000 */
.L_x_52:
[----:B------:R-:W-:Y:S05]  /*21e0*/  BSYNC.RECONVERGENT B2 ;  /* 0x0000000000027941 */ /* 0x000fea0003800200 */
.L_x_51:
[----:B------:R-:W0:Y:S01]  /*21f0*/  LDCU UR6, c[0x0][0x3e0] ;  /* 0x00007c00ff0677ac */ /* 0x000e220008000800 */
[----:B------:R-:W-:Y:S02]  /*2200*/  MOV R13, 0xffffffff ;  /* 0xffffffff000d7802 */ /* 0x000fe40000000f00 */
[----:B------:R-:W-:Y:S02]  /*2210*/  CS2R R64, SRZ ;  /* 0x0000000000407805 */ /* 0x000fe4000001ff00 */
[----:B------:R-:W-:Y:S02]  /*2220*/  CS2R R66, SRZ ;  /* 0x0000000000427805 */ /* 0x000fe4000001ff00 */
[----:B------:R-:W-:Y:S01]  /*2230*/  CS2R R56, SRZ ;  /* 0x0000000000387805 */ /* 0x000fe2000001ff00 */
[----:B0-----:R-:W-:-:S09]  /*2240*/  UISETP.GE.AND UP0, UPT, UR6, 0x1, UPT ;  /* 0x000000010600788c */ /* 0x001fd2000bf06270 */
[----:B------:R-:W-:Y:S05]  /*2250*/  BRA.U !UP0, `(.L_x_57) ;  /* 0x0000001108947547 */ /* 0x000fea000b800000 */
[----:B------:R-:W-:Y:S01]  /*2260*/  UISETP.NE.AND UP0, UPT, UR6, 0x1, UPT ;  /* 0x000000010600788c */ /* 0x000fe2000bf05270 */
[----:B------:R-:W-:Y:S01]  /*2270*/  IMAD.MOV.U32 R14, RZ, RZ, -0x1 ;  /* 0xffffffffff0e7424 */ /* 0x000fe200078e00ff */
[----:B------:R-:W-:Y:S01]  /*2280*/  CS2R R54, SRZ ;  /* 0x0000000000367805 */ /* 0x000fe2000001ff00 */
[----:B------:R-:W-:Y:S01]  /*2290*/  IMAD.MOV.U32 R16, RZ, RZ, RZ ;  /* 0x000000ffff107224 */ /* 0x000fe200078e00ff */
[----:B------:R-:W-:Y:S02]  /*22a0*/  CS2R R52, SRZ ;  /* 0x0000000000347805 */ /* 0x000fe4000001ff00 */
[----:B------:R-:W-:-:S03]  /*22b0*/  CS2R R50, SRZ ;  /* 0x0000000000327805 */ /* 0x000fc6000001ff00 */
[----:B------:R-:W-:Y:S05]  /*22c0*/  BRA.U !UP0, `(.L_x_58) ;  /* 0x0000000908e47547 */ /* 0x000fea000b800000 */
[----:B------:R-:W-:Y:S01]  /*22d0*/  IMAD.MOV.U32 R14, RZ, RZ, -0x1 ;  /* 0xffffffffff0e7424 */ /* 0x000fe200078e00ff */
[----:B------:R-:W-:Y:S01]  /*22e0*/  CS2R R54, SRZ ;  /* 0x0000000000367805 */ /* 0x000fe2000001ff00 */
[----:B------:R-:W-:-:S07]  /*22f0*/  IMAD.MOV.U32 R13, RZ, RZ, RZ ;  /* 0x000000ffff0d7224 */ /* 0x000fce00078e00ff */
.L_x_67:
[----:B------:R-:W0:Y:S02]  /*2300*/  LDC.64 R86, c[0x0][0x3d8] ;  /* 0x0000f600ff567b82 */ /* 0x000e240000000a00 */
[----:B0-----:R-:W-:-:S05]  /*2310*/  IMAD.WIDE.U32 R86, R13, 0x50, R86 ;  /* 0x000000500d567825 */ /* 0x001fca00078e0056 */
[----:B------:R-:W2:Y:S04]  /*2320*/  LDG.E.64 R76, desc[UR8][R86.64+0x10] ;  /* 0x00001008564c7981 */ /* 0x000ea8000c1e1b00 */
[----:B------:R-:W2:Y:S04]  /*2330*/  LDG.E.64 R56, desc[UR8][R86.64+0x40] ;  /* 0x0000400856387981 */ /* 0x000ea8000c1e1b00 */
[----:B------:R-:W3:Y:S04]  /*2340*/  LDG.E.64 R84, desc[UR8][R86.64] ;  /* 0x0000000856547981 */ /* 0x000ee8000c1e1b00 */
[----:B------:R-:W4:Y:S04]  /*2350*/  LDG.E.64 R80, desc[UR8][R86.64+0x8] ;  /* 0x0000080856507981 */ /* 0x000f28000c1e1b00 */
[----:B------:R-:W3:Y:S04]  /*2360*/  LDG.E.64 R72, desc[UR8][R86.64+0x30] ;  /* 0x0000300856487981 */ /* 0x000ee8000c1e1b00 */
[----:B------:R-:W4:Y:S04]  /*2370*/  LDG.E.64 R70, desc[UR8][R86.64+0x38] ;  /* 0x0000380856467981 */ /* 0x000f28000c1e1b00 */
[----:B------:R-:W5:Y:S04]  /*2380*/  LDG.E.64 R78, desc[UR8][R86.64+0x20] ;  /* 0x00002008564e7981 */ /* 0x000f68000c1e1b00 */
[----:B------:R-:W5:Y:S04]  /*2390*/  LDG.E.64 R82, desc[UR8][R86.64+0x18] ;  /* 0x0000180856527981 */ /* 0x000f68000c1e1b00 */
[----:B------:R-:W5:Y:S01]  /*23a0*/  LDG.E.64 R74, desc[UR8][R86.64+0x28] ;  /* 0x00002808564a7981 */ /* 0x000f62000c1e1b00 */
[----:B------:R-:W-:Y:S01]  /*23b0*/  UMOV UR6, 0xd9d7bdbb ;  /* 0xd9d7bdbb00067882 */ /* 0x000fe20000000000 */
[----:B------:R-:W-:Y:S01]  /*23c0*/  UMOV UR7, 0x3ddb7cdf ;  /* 0x3ddb7cdf00077882 */ /* 0x000fe20000000000 */
[----:B------:R-:W-:Y:S01]  /*23d0*/  BSSY.RECONVERGENT B2, `(.L_x_59) ;  /* 0x000004c000027945 */ /* 0x000fe20003800200 */
[----:B--2---:R-:W-:-:S08]  /*23e0*/  DADD R56, -R76, R56 ;  /* 0x000000004c387229 */ /* 0x004fd00000000138 */
[----:B------:R-:W-:Y:S02]  /*23f0*/  DMUL R64, R56, R62 ;  /* 0x0000003e38407228 */ /* 0x000fe40000000000 */
[----:B---3--:R-:W-:Y:S02]  /*2400*/  DADD R72, -R84, R72 ;  /* 0x0000000054487229 */ /* 0x008fe40000000148 */
[----:B----4-:R-:W-:Y:S02]  /*2410*/  DADD R70, -R80, R70 ;  /* 0x0000000050467229 */ /* 0x010fe40000000146 */
[----:B-----5:R-:W-:-:S04]  /*2420*/  DADD R78, R78, -R80 ;  /* 0x000000004e4e7229 */ /* 0x020fc80000000850 */
[-C--:B------:R-:W-:Y:S02]  /*2430*/  DFMA R64, R72, R58.reuse, -R64 ;  /* 0x0000003a4840722b */ /* 0x080fe40000000840 */
[----:B------:R-:W-:Y:S02]  /*2440*/  DMUL R66, R70, R58 ;  /* 0x0000003a46427228 */ /* 0x000fe40000000000 */
[----:B------:R-:W-:Y:S02]  /*2450*/  DADD R82, R82, -R84 ;  /* 0x0000000052527229 */ /* 0x000fe40000000854 */
[----:B------:R-:W-:Y:S02]  /*2460*/  DMUL R68, R72, R60 ;  /* 0x0000003c48447228 */ /* 0x000fe40000000000 */
[----:B------:R-:W-:Y:S02]  /*2470*/  DMUL R16, R78, R64 ;  /* 0x000000404e107228 */ /* 0x000fe40000000000 */
[----:B------:R-:W-:-:S02]  /*2480*/  DFMA R66, R56, R60, -R66 ;  /* 0x0000003c3842722b */ /* 0x000fc40000000842 */
[----:B------:R-:W-:Y:S02]  /*2490*/  DADD R74, R74, -R76 ;  /* 0x000000004a4a7229 */ /* 0x000fe4000000084c */
[----:B------:R-:W-:-:S04]  /*24a0*/  DFMA R68, R70, R62, -R68 ;  /* 0x0000003e4644722b */ /* 0x000fc80000000844 */
[----:B------:R-:W-:-:S08]  /*24b0*/  DFMA R16, R82, R66, R16 ;  /* 0x000000425210722b */ /* 0x000fd00000000010 */
[----:B------:R-:W-:-:S08]  /*24c0*/  DFMA R88, R74, R68, R16 ;  /* 0x000000444a58722b */ /* 0x000fd00000000010 */
[----:B------:R-:W-:-:S14]  /*24d0*/  DSETP.GEU.AND P0, PT, |R88|, UR6, PT ;  /* 0x0000000658007e2a */ /* 0x000fdc000bf0e200 */
[----:B------:R-:W-:Y:S05]  /*24e0*/  @!P0 BRA `(.L_x_60) ;  /* 0x0000000000e88947 */ /* 0x000fea0003800000 */
[----:B------:R-:W0:Y:S01]  /*24f0*/  MUFU.RCP64H R17, R89 ;  /* 0x0000005900117308 */ /* 0x000e220000001800 */
[----:B------:R-:W-:Y:S01]  /*2500*/  VIADD R16, R89, 0x300402 ;  /* 0x0030040259107836 */ /* 0x000fe20000000000 */
[----:B------:R-:W-:Y:S04]  /*2510*/  BSSY.RECONVERGENT B3, `(.L_x_61) ;  /* 0x000000e000037945 */ /* 0x000fe80003800200 */
[----:B------:R-:W-:Y:S01]  /*2520*/  FSETP.GEU.AND P0, PT, |R16|, 5.8789094863358348022e-39, PT ;  /* 0x004004021000780b */ /* 0x000fe20003f0e200 */
[----:B0-----:R-:W-:-:S08]  /*2530*/  DFMA R18, -R88, R16, 1 ;  /* 0x3ff000005812742b */ /* 0x001fd00000000110 */
[----:B------:R-:W-:-:S08]  /*2540*/  DFMA R18, R18, R18, R18 ;  /* 0x000000121212722b */ /* 0x000fd00000000012 */
[----:B------:R-:W-:-:S08]  /*2550*/  DFMA R18, R16, R18, R16 ;  /* 0x000000121012722b */ /* 0x000fd00000000010 */
[----:B------:R-:W-:-:S08]  /*2560*/  DFMA R20, -R88, R18, 1 ;  /* 0x3ff000005814742b */ /* 0x000fd00000000112 */
        /* <DEDUP_REMOVED lines=8> */
.L_x_62:
[----:B------:R-:W-:Y:S05]  /*25f0*/  BSYNC.RECONVERGENT B3 ;  /* 0x0000000000037941 */ /* 0x000fea0003800200 */
.L_x_61:
[----:B------:R-:W0:Y:S01]  /*2600*/  LDCU.128 UR12, c[0x0][0x390] ;  /* 0x00007200ff0c77ac */ /* 0x000e220008000c00 */
[----:B------:R-:W1:Y:S01]  /*2610*/  LDCU.64 UR6, c[0x0][0x3a0] ;  /* 0x00007400ff0677ac */ /* 0x000e620008000a00 */
[----:B0-----:R-:W-:Y:S02]  /*2620*/  DADD R80, -R80, UR14 ;  /* 0x0000000e50507e29 */ /* 0x001fe40008000100 */
[----:B------:R-:W-:Y:S02]  /*2630*/  DADD R84, -R84, UR12 ;  /* 0x0000000c54547e29 */ /* 0x000fe40008000100 */
[----:B-1----:R-:W-:-:S04]  /*2640*/  DADD R76, -R76, UR6 ;  /* 0x000000064c4c7e29 */ /* 0x002fc80008000100 */
[----:B------:R-:W-:-:S08]  /*2650*/  DMUL R64, R64, R80 ;  /* 0x0000005040407228 */ /* 0x000fd00000000000 */
[----:B------:R-:W-:-:S08]  /*2660*/  DFMA R64, R66, R84, R64 ;  /* 0x000000544240722b */ /* 0x000fd00000000040 */
[----:B------:R-:W-:-:S08]  /*2670*/  DFMA R64, R68, R76, R64 ;  /* 0x0000004c4440722b */ /* 0x000fd00000000040 */
[----:B------:R-:W-:-:S08]  /*2680*/  DMUL R64, R64, R18 ;  /* 0x0000001240407228 */ /* 0x000fd00000000000 */
[----:B------:R-:W-:-:S06]  /*2690*/  DSETP.GT.AND P0, PT, R64, 1, PT ;  /* 0x3ff000004000742a */ /* 0x000fcc0003f04000 */
[----:B------:R-:W-:-:S14]  /*26a0*/  DSETP.LT.OR P0, PT, R64, RZ, P0 ;  /* 0x000000ff4000722a */ /* 0x000fdc0000701400 */
[----:B------:R-:W-:Y:S05]  /*26b0*/  @P0 BRA `(.L_x_60) ;  /* 0x0000000000740947 */ /* 0x000fea0003800000 */
[----:B------:R-:W-:Y:S02]  /*26c0*/  DMUL R20, R74, R84 ;  /* 0x000000544a147228 */ /* 0x000fe40000000000 */
[----:B------:R-:W-:-:S06]  /*26d0*/  DMUL R16, R78, R76 ;  /* 0x0000004c4e107228 */ /* 0x000fcc0000000000 */
[----:B------:R-:W-:Y:S02]  /*26e0*/  DFMA R20, R82, R76, -R20 ;  /* 0x0000004c5214722b */ /* 0x000fe40000000814 */
[-C--:B------:R-:W-:Y:S02]  /*26f0*/  DFMA R74, R74, R80.reuse, -R16 ;  /* 0x000000504a4a722b */ /* 0x080fe40000000810 */
[----:B------:R-:W-:-:S04]  /*2700*/  DMUL R82, R82, R80 ;  /* 0x0000005052527228 */ /* 0x000fc80000000000 */
[----:B------:R-:W-:-:S04]  /*2710*/  DMUL R16, R20, R60 ;  /* 0x0000003c14107228 */ /* 0x000fc80000000000 */
[----:B------:R-:W-:-:S04]  /*2720*/  DFMA R82, R78, R84, -R82 ;  /* 0x000000544e52722b */ /* 0x000fc80000000852 */
[----:B------:R-:W-:-:S08]  /*2730*/  DFMA R16, R74, R62, R16 ;  /* 0x0000003e4a10722b */ /* 0x000fd00000000010 */
[----:B------:R-:W-:-:S08]  /*2740*/  DFMA R16, R82, R58, R16 ;  /* 0x0000003a5210722b */ /* 0x000fd00000000010 */
[----:B------:R-:W-:-:S08]  /*2750*/  DMUL R16, R16, R18 ;  /* 0x0000001210107228 */ /* 0x000fd00000000000 */
[----:B------:R-:W-:-:S08]  /*2760*/  DADD R66, R64, R16 ;  /* 0x0000000040427229 */ /* 0x000fd00000000010 */
[----:B------:R-:W-:-:S06]  /*2770*/  DSETP.GT.AND P0, PT, R66, 1, PT ;  /* 0x3ff000004200742a */ /* 0x000fcc0003f04000 */
[----:B------:R-:W-:-:S14]  /*2780*/  DSETP.LT.OR P0, PT, R16, RZ, P0 ;  /* 0x000000ff1000722a */ /* 0x000fdc0000701400 */
[----:B------:R-:W-:Y:S05]  /*2790*/  @P0 BRA `(.L_x_60) ;  /* 0x00000000003c0947 */ /* 0x000fea0003800000 */
[----:B------:R-:W-:-:S08]  /*27a0*/  DMUL R70, R70, R20 ;  /* 0x0000001446467228 */ /* 0x000fd00000000000 */
[----:B------:R-:W-:-:S08]  /*27b0*/  DFMA R70, R72, R74, R70 ;  /* 0x0000004a4846722b */ /* 0x000fd00000000046 */
[----:B------:R-:W-:-:S08]  /*27c0*/  DFMA R70, R56, R82, R70 ;  /* 0x000000523846722b */ /* 0x000fd00000000046 */
[----:B------:R-:W-:-:S08]  /*27d0*/  DMUL R70, R70, R18 ;  /* 0x0000001246467228 */ /* 0x000fd00000000000 */
[----:B------:R-:W-:-:S14]  /*27e0*/  DSETP.GTU.AND P0, PT, R70, RZ, PT ;  /* 0x000000ff4600722a */ /* 0x000fdc0003f0c000 */
[----:B------:R-:W-:Y:S05]  /*27f0*/  @!P0 BRA `(.L_x_60) ;  /* 0x0000000000248947 */ /* 0x000fea0003800000 */
[----:B------:R-:W-:-:S06]  /*2800*/  DSETP.GEU.AND P0, PT, R70, R54, PT ;  /* 0x000000364600722a */ /* 0x000fcc0003f0e000 */
[----:B------:R-:W-:-:S04]  /*2810*/  ISETP.LT.OR P0, PT, R14, RZ, !P0 ;  /* 0x000000ff0e00720c */ /* 0x000fc80004701670 */
[----:B------:R-:W-:Y:S02]  /*2820*/  FSEL R50, R16, R50, P0 ;  /* 0x0000003210327208 */ /* 0x000fe40000000000 */
[----:B------:R-:W-:Y:S02]  /*2830*/  FSEL R51, R17, R51, P0 ;  /* 0x0000003311337208 */ /* 0x000fe40000000000 */
[----:B------:R-:W-:Y:S02]  /*2840*/  FSEL R52, R64, R52, P0 ;  /* 0x0000003440347208 */ /* 0x000fe40000000000 */
[----:B------:R-:W-:Y:S02]  /*2850*/  FSEL R53, R65, R53, P0 ;  /* 0x0000003541357208 */ /* 0x000fe40000000000 */
[----:B------:R-:W-:Y:S02]  /*2860*/  FSEL R54, R70, R54, P0 ;  /* 0x0000003646367208 */ /* 0x000fe40000000000 */
[----:B------:R-:W-:-:S02]  /*2870*/  FSEL R55, R71, R55, P0 ;  /* 0x0000003747377208 */ /* 0x000fc40000000000 */
[----:B------:R-:W-:-:S07]  /*2880*/  SEL R14, R13, R14, P0 ;  /* 0x0000000e0d0e7207 */ /* 0x000fce0000000000 */
.L_x_60:
[----:B------:R-:W-:Y:S05]  /*2890*/  BSYNC.RECONVERGENT B2 ;  /* 0x0000000000027941 */ /* 0x000fea0003800200 */
.L_x_59:
        /* <DEDUP_REMOVED lines=45> */
.L_x_66:
[----:B------:R-:W-:Y:S05]  /*2b70*/  BSYNC.RECONVERGENT B3 ;  /* 0x0000000000037941 */ /* 0x000fea0003800200 */
.L_x_65:
        /* <DEDUP_REMOVED lines=14> */
[C---:B------:R-:W-:Y:S02]  /*2c60*/  DFMA R20, R84.reuse, R56, -R20 ;  /* 0x000000385414722b */ /* 0x040fe40000000814 */
[-C--:B------:R-:W-:Y:S02]  /*2c70*/  DMUL R84, R84, R64.reuse ;  /* 0x0000004054547228 */ /* 0x080fe40000000000 */
[----:B------:R-:W-:-:S04]  /*2c80*/  DFMA R64, R80, R64, -R16 ;  /* 0x000000405040722b */ /* 0x000fc80000000810 */
[----:B------:R-:W-:Y:S02]  /*2c90*/  DMUL R16, R20, R60 ;  /* 0x0000003c14107228 */ /* 0x000fe40000000000 */
[----:B------:R-:W-:-:S06]  /*2ca0*/  DFMA R84, R82, R66, -R84 ;  /* 0x000000425254722b */ /* 0x000fcc0000000854 */
        /* <DEDUP_REMOVED lines=19> */
[----:B------:R-:W-:Y:S01]  /*2de0*/  FSEL R54, R76, R54, P0 ;  /* 0x000000364c367208 */ /* 0x000fe20000000000 */
[----:B------:R-:W-:Y:S01]  /*2df0*/  @P0 VIADD R14, R13, 0x1 ;  /* 0x000000010d0e0836 */ /* 0x000fe20000000000 */
[----:B------:R-:W-:-:S07]  /*2e00*/  FSEL R55, R77, R55, P0 ;  /* 0x000000374d377208 */ /* 0x000fce0000000000 */
.L_x_64:
[----:B------:R-:W-:Y:S05]  /*2e10*/  BSYNC.RECONVERGENT B2 ;  /* 0x0000000000027941 */ /* 0x000fea0003800200 */
.L_x_63:
[----:B------:R-:W-:-:S05]  /*2e20*/  VIADD R13, R13, 0x2 ;  /* 0x000000020d0d7836 */ /* 0x000fca0000000000 */
[----:B------:R-:W-:-:S13]  /*2e30*/  ISETP.NE.AND P0, PT, R13, UR4, PT ;  /* 0x000000040d007c0c */ /* 0x000fda000bf05270 */
[----:B------:R-:W-:Y:S05]  /*2e40*/  @P0 BRA `(.L_x_67) ;  /* 0xfffffff4002c0947 */ /* 0x000fea000383ffff */
[----:B------:R-:W-:-:S07]  /*2e50*/  IMAD.U32 R16, RZ, RZ, UR4 ;  /* 0x00000004ff107e24 */ /* 0x000fce000f8e00ff */
.L_x_58:
[----:B------:R-:W0:Y:S01]  /*2e60*/  LDCU UR6, c[0x0][0x3e0] ;  /* 0x00007c00ff0677ac */ /* 0x000e220008000800 */
[----:B------:R-:W-:Y:S01]  /*2e70*/  BSSY.RECONVERGENT B2, `(.L_x_57) ;  /* 0x0000063000027945 */ /* 0x000fe20003800200 */
[----:B------:R-:W-:Y:S02]  /*2e80*/  IMAD.MOV.U32 R13, RZ, RZ, R14 ;  /* 0x000000ffff0d7224 */ /* 0x000fe400078e000e */
[----:B------:R-:W-:Y:S02]  /*2e90*/  IMAD.MOV.U32 R64, RZ, RZ, R50 ;  /* 0x000000ffff407224 */ /* 0x000fe400078e0032 */
[----:B------:R-:W-:Y:S02]  /*2ea0*/  IMAD.MOV.U32 R65, RZ, RZ, R51 ;  /* 0x000000ffff417224 */ /* 0x000fe400078e0033 */
[----:B------:R-:W-:Y:S02]  /*2eb0*/  IMAD.MOV.U32 R66, RZ, RZ, R52 ;  /* 0x000000ffff427224 */ /* 0x000fe400078e0034 */
[----:B------:R-:W-:-:S02]  /*2ec0*/  IMAD.MOV.U32 R67, RZ, RZ, R53 ;  /* 0x000000ffff437224 */ /* 0x000fc400078e0035 */
[----:B------:R-:W-:Y:S02]  /*2ed0*/  IMAD.MOV.U32 R56, RZ, RZ, R54 ;  /* 0x000000ffff387224 */ /* 0x000fe400078e0036 */
[----:B------:R-:W-:Y:S01]  /*2ee0*/  IMAD.MOV.U32 R57, RZ, RZ, R55 ;  /* 0x000000ffff397224 */ /* 0x000fe200078e0037 */
[----:B0-----:R-:W-:-:S04]  /*2ef0*/  ULOP3.LUT UR6, UR6, 0x1, URZ, 0xc0, !UPT ;  /* 0x0000000106067892 */ /* 0x001fc8000f8ec0ff */
[----:B------:R-:W-:-:S09]  /*2f00*/  UISETP.NE.U32.AND UP0, UPT, UR6, 0x1, UPT ;  /* 0x000000010600788c */ /* 0x000fd2000bf05070 */
[----:B------:R-:W-:Y:S05]  /*2f10*/  BRA.U UP0, `(.L_x_68) ;  /* 0x0000000500607547 */ /* 0x000fea000b800000 */
        /* <DEDUP_REMOVED lines=10> */
[----:B------:R0:W5:Y:S01]  /*2fc0*/  LDG.E.64 R74, desc[UR8][R14.64+0x28] ;  /* 0x000028080e4a7981 */ /* 0x000162000c1e1b00 */
[----:B------:R-:W-:Y:S01]  /*2fd0*/  UMOV UR6, 0xd9d7bdbb ;  /* 0xd9d7bdbb00067882 */ /* 0x000fe20000000000 */
[----:B------:R-:W-:Y:S01]  /*2fe0*/  UMOV UR7, 0x3ddb7cdf ;  /* 0x3ddb7cdf00077882 */ /* 0x000fe20000000000 */
        /* <DEDUP_REMOVED lines=9> */
[----:B0-----:R-:W-:Y:S02]  /*3080*/  DMUL R14, R78, R50 ;  /* 0x000000324e0e7228 */ /* 0x001fe40000000000 */
        /* <DEDUP_REMOVED lines=8> */
[----:B------:R-:W-:Y:S01]  /*3110*/  IADD3 R14, PT, PT, R87, 0x300402, RZ ;  /* 0x00300402570e7810 */ /* 0x000fe20007ffe0ff */
[----:B------:R-:W-:Y:S03]  /*3120*/  BSSY.RECONVERGENT B3, `(.L_x_69) ;  /* 0x000000e000037945 */ /* 0x000fe60003800200 */
[----:B------:R-:W-:Y:S02]  /*3130*/  FSETP.GEU.AND P0, PT, |R14|, 5.8789094863358348022e-39, PT ;  /* 0x004004020e00780b */ /* 0x000fe40003f0e200 */
        /* <DEDUP_REMOVED lines=12> */
.L_x_70:
[----:B------:R-:W-:Y:S05]  /*3200*/  BSYNC.RECONVERGENT B3 ;  /* 0x0000000000037941 */ /* 0x000fea0003800200 */
.L_x_69:
        /* <DEDUP_REMOVED lines=41> */
.L_x_68:
[----:B------:R-:W-:Y:S05]  /*34a0*/  BSYNC.RECONVERGENT B2 ;  /* 0x0000000000027941 */ /* 0x000fea0003800200 */
.L_x_57:
[----:B------:R-:W-:Y:S01]  /*34b0*/  ISETP.GE.AND P0, PT, R13, RZ, PT ;  /* 0x000000ff0d00720c */ /* 0x000fe20003f06270 */
[----:B------:R-:W-:Y:S01]  /*34c0*/  BSSY.RECONVERGENT B2, `(.L_x_71) ;  /* 0x000026b000027945 */ /* 0x000fe20003800200 */
[----:B------:R-:W-:Y:S02]  /*34d0*/  PRMT R14, RZ, 0x7610, R14 ;  /* 0x00007610ff0e7816 */ /* 0x000fe4000000000e */
[----:B------:R-:W-:Y:S02]  /*34e0*/  PRMT R0, RZ, 0x7610, R0 ;  /* 0x00007610ff007816 */ /* 0x000fe40000000000 */
[----:B------:R-:W-:-:S07]  /*34f0*/  PRMT R15, RZ, 0x7610, R15 ;  /* 0x00007610ff0f7816 */ /* 0x000fce000000000f */
[----:B------:R-:W-:Y:S05]  /*3500*/  @!P0 BRA `(.L_x_72) ;  /* 0x0000002400988947 */ /* 0x000fea0003800000 */
[----:B------:R-:W0:Y:S01]  /*3510*/  LDC.64 R50, c[0x0][0x3d8] ;  /* 0x0000f600ff327b82 */ /* 0x000e220000000a00 */
[----:B------:R-:W1:Y:S01]  /*3520*/  LDCU.128 UR12, c[0x0][0x390] ;  /* 0x00007200ff0c77ac */ /* 0x000e620008000c00 */
[----:B------:R-:W2:Y:S01]  /*3530*/  LDCU.64 UR6, c[0x0][0x3a0] ;  /* 0x00007400ff0677ac */ /* 0x000ea20008000a00 */
[----:B0-----:R-:W-:-:S05]  /*3540*/  IMAD.WIDE.U32 R50, R13, 0x50, R50 ;  /* 0x000000500d327825 */ /* 0x001fca00078e0032 */
[----:B------:R-:W3:Y:S04]  /*3550*/  LDG.E.64 R16, desc[UR8][R50.64+0x18] ;  /* 0x0000180832107981 */ /* 0x000ee8000c1e1b00 */
[----:B------:R-:W3:Y:S04]  /*3560*/  LDG.E.64 R18, desc[UR8][R50.64] ;  /* 0x0000000832127981 */ /* 0x000ee8000c1e1b00 */
[----:B------:R-:W4:Y:S04]  /*3570*/  LDG.E.64 R68, desc[UR8][R50.64+0x10] ;  /* 0x0000100832447981 */ /* 0x000f28000c1e1b00 */
[----:B------:R-:W4:Y:S04]  /*3580*/  LDG.E.64 R74, desc[UR8][R50.64+0x40] ;  /* 0x00004008324a7981 */ /* 0x000f28000c1e1b00 */
[----:B------:R-:W5:Y:S04]  /*3590*/  LDG.E.64 R54, desc[UR8][R50.64+0x28] ;  /* 0x0000280832367981 */ /* 0x000f68000c1e1b00 */
[----:B------:R-:W2:Y:S04]  /*35a0*/  LDG.E.64 R70, desc[UR8][R50.64+0x30] ;  /* 0x0000300832467981 */ /* 0x000ea8000c1e1b00 */
[----:B------:R-:W2:Y:S04]  /*35b0*/  LDG.E.64 R52, desc[UR8][R50.64+0x8] ;  /* 0x0000080832347981 */ /* 0x000ea8000c1e1b00 */
[----:B------:R-:W2:Y:S04]  /*35c0*/  LDG.E.64 R72, desc[UR8][R50.64+0x38] ;  /* 0x0000380832487981 */ /* 0x000ea8000c1e1b00 */
[----:B------:R-:W2:Y:S01]  /*35d0*/  LDG.E.64 R20, desc[UR8][R50.64+0x20] ;  /* 0x0000200832147981 */ /* 0x000ea2000c1e1b00 */
[----:B------:R-:W-:Y:S01]  /*35e0*/  BSSY.RECONVERGENT B3, `(.L_x_73) ;  /* 0x0000046000037945 */ /* 0x000fe20003800200 */
[----:B---3--:R-:W-:-:S02]  /*35f0*/  DADD R16, R16, -R18 ;  /* 0x0000000010107229 */ /* 0x008fc40000000812 */
[----:B----4-:R-:W-:Y:S02]  /*3600*/  DADD R74, -R68, R74 ;  /* 0x00000000444a7229 */ /* 0x010fe4000000014a */
[----:B-----5:R-:W-:Y:S02]  /*3610*/  DADD R54, R54, -R68 ;  /* 0x0000000036367229 */ /* 0x020fe40000000844 */
[----:B--2---:R-:W-:-:S04]  /*3620*/  DADD R18, -R18, R70 ;  /* 0x0000000012127229 */ /* 0x004fc80000000146 */
[----:B------:R-:W-:Y:S02]  /*3630*/  DMUL R70, R16, R74 ;  /* 0x0000004a10467228 */ /* 0x000fe40000000000 */
[----:B------:R-:W-:-:S06]  /*3640*/  DADD R68, -R52, R72 ;  /* 0x0000000034447229 */ /* 0x000fcc0000000148 */
[----:B------:R-:W-:Y:S02]  /*3650*/  DFMA R70, R54, R18, -R70 ;  /* 0x000000123646722b */ /* 0x000fe40000000846 */
[----:B------:R-:W-:Y:S02]  /*3660*/  DADD R20, R20, -R52 ;  /* 0x0000000014147229 */ /* 0x000fe40000000834 */
[----:B------:R-:W-:-:S06]  /*3670*/  DMUL R72, R54, R68 ;  /* 0x0000004436487228 */ /* 0x000fcc0000000000 */
[C---:B------:R-:W-:Y:S02]  /*3680*/  DMUL R18, R20.reuse, R18 ;  /* 0x0000001214127228 */ /* 0x040fe40000000000 */
[----:B------:R-:W-:Y:S02]  /*3690*/  DFMA R72, R20, R74, -R72 ;  /* 0x0000004a1448722b */ /* 0x000fe40000000848 */
[----:B------:R-:W-:-:S04]  /*36a0*/  DMUL R20, R70, R70 ;  /* 0x0000004646147228 */ /* 0x000fc80000000000 */
[----:B------:R-:W-:-:S04]  /*36b0*/  DFMA R68, R16, R68, -R18 ;  /* 0x000000441044722b */ /* 0x000fc80000000812 */
[----:B------:R-:W-:-:S08]  /*36c0*/  DFMA R20, R72, R72, R20 ;  /* 0x000000484814722b */ /* 0x000fd00000000014 */
[----:B------:R-:W-:-:S08]  /*36d0*/  DFMA R82, R68, R68, R20 ;  /* 0x000000444452722b */ /* 0x000fd00000000014 */
[----:B------:R-:W-:Y:S02]  /*36e0*/  DSETP.GT.AND P0, PT, R82, RZ, PT ;  /* 0x000000ff5200722a */ /* 0x000fe40003f04000 */
[C---:B-1----:R-:W-:Y:S02]  /*36f0*/  DFMA R52, R56.reuse, R62, UR12 ;  /* 0x0000000c38347e2b */ /* 0x042fe4000800003e */
[C---:B------:R-:W-:Y:S02]  /*3700*/  DFMA R54, R56.reuse, R60, UR14 ;  /* 0x0000000e38367e2b */ /* 0x040fe4000800003c */
[----:B------:R-:W-:Y:S01]  /*3710*/  DFMA R56, R56, R58, UR6 ;  /* 0x0000000638387e2b */ /* 0x000fe2000800003a */
[----:B------:R-:W-:Y:S02]  /*3720*/  CS2R R16, SRZ ;  /* 0x0000000000107805 */ /* 0x000fe4000001ff00 */
[----:B------:R-:W-:Y:S02]  /*3730*/  CS2R R18, SRZ ;  /* 0x0000000000127805 */ /* 0x000fe4000001ff00 */
[----:B------:R-:W-:-:S03]  /*3740*/  CS2R R20, SRZ ;  /* 0x0000000000147805 */ /* 0x000fc6000001ff00 */
        /* <DEDUP_REMOVED lines=24> */
.L_x_76:
[----:B------:R-:W-:Y:S05]  /*38d0*/  BSYNC.RECONVERGENT B4 ;  /* 0x0000000000047941 */ /* 0x000fea0003800200 */
.L_x_75:
        /* <DEDUP_REMOVED lines=18> */
.L_x_78:
[----:B------:R-:W-:Y:S05]  /*3a00*/  BSYNC.RECONVERGENT B4 ;  /* 0x0000000000047941 */ /* 0x000fea0003800200 */
.L_x_77:
[-C--:B------:R-:W-:Y:S02]  /*3a10*/  DMUL R16, R72, R20.reuse ;  /* 0x0000001448107228 */ /* 0x080fe40000000000 */
[-C--:B------:R-:W-:Y:S02]  /*3a20*/  DMUL R18, R70, R20.reuse ;  /* 0x0000001446127228 */ /* 0x080fe40000000000 */
[----:B------:R-:W-:-:S11]  /*3a30*/  DMUL R20, R68, R20 ;  /* 0x0000001444147228 */ /* 0x000fd60000000000 */
.L_x_74:
[----:B------:R-:W-:Y:S05]  /*3a40*/  BSYNC.RECONVERGENT B3 ;  /* 0x0000000000037941 */ /* 0x000fea0003800200 */
.L_x_73:
[----:B------:R-:W-:Y:S01]  /*3a50*/  DMUL R60, R18, R60 ;  /* 0x0000003c123c7228 */ /* 0x000fe20000000000 */
[----:B------:R-:W-:Y:S01]  /*3a60*/  IMAD.MOV.U32 R0, RZ, RZ, R67 ;  /* 0x000000ffff007224 */ /* 0x000fe200078e0043 */
[----:B------:R-:W-:Y:S01]  /*3a70*/  DSETP.MIN.AND P0, P1, R66, R64, PT ;  /* 0x000000404200722a */ /* 0x000fe20003900000 */
[----:B------:R-:W-:Y:S01]  /*3a80*/  IMAD.MOV.U32 R15, RZ, RZ, R64 ;  /* 0x000000ffff0f7224 */ /* 0x000fe200078e0040 */
[----:B------:R-:W-:Y:S01]  /*3a90*/  UMOV UR6, 0x9999999a ;  /* 0x9999999a00067882 */ /* 0x000fe20000000000 */
[----:B------:R-:W-:-:S03]  /*3aa0*/  UMOV UR7, 0x3fa99999 ;  /* 0x3fa9999900077882 */ /* 0x000fc60000000000 */
[----:B------:R-:W-:Y:S01]  /*3ab0*/  DFMA R60, R16, R62, R60 ;  /* 0x0000003e103c722b */ /* 0x000fe2000000003c */
[----:B------:R-:W-:-:S05]  /*3ac0*/  IMAD.MOV.U32 R63, RZ, RZ, R65 ;  /* 0x000000ffff3f7224 */ /* 0x000fca00078e0041 */
[----:B------:R-:W-:Y:S01]  /*3ad0*/  FSEL R69, R0, R63, P0 ;  /* 0x0000003f00457208 */ /* 0x000fe20000000000 */
[----:B------:R-:W-:Y:S01]  /*3ae0*/  IMAD.MOV.U32 R0, RZ, RZ, R66 ;  /* 0x000000ffff007224 */ /* 0x000fe200078e0042 */
[----:B------:R-:W-:Y:S01]  /*3af0*/  @P1 LOP3.LUT R69, R63, 0x80000, RZ, 0xfc, !PT ;  /* 0x000800003f451812 */ /* 0x000fe200078efcff */
[----:B------:R-:W-:Y:S02]  /*3b00*/  DADD R66, -R66, 1 ;  /* 0x3ff0000042427429 */ /* 0x000fe40000000100 */
[----:B------:R-:W-:Y:S01]  /*3b10*/  DFMA R60, R20, R58, R60 ;  /* 0x0000003a143c722b */ /* 0x000fe2000000003c */
[----:B------:R-:W-:Y:S01]  /*3b20*/  SEL R62, R0, R15, P0 ;  /* 0x0000000f003e7207 */ /* 0x000fe20000000000 */
[----:B------:R-:W-:Y:S01]  /*3b30*/  DADD R58, -RZ, -R16 ;  /* 0x00000000ff3a7229 */ /* 0x000fe20000000910 */
[----:B------:R-:W-:Y:S02]  /*3b40*/  MOV R63, R69 ;  /* 0x00000045003f7202 */ /* 0x000fe40000000f00 */
[----:B------:R-:W-:Y:S01]  /*3b50*/  PLOP3.LUT P0, PT, PT, PT, PT, 0x80, 0x8 ;  /* 0x000000000008781c */ /* 0x000fe20003f0f070 */
[----:B------:R-:W-:Y:S01]  /*3b60*/  DADD R66, R66, -R64 ;  /* 0x0000000042427229 */ /* 0x000fe20000000840 */
[----:B------:R-:W-:Y:S01]  /*3b70*/  PRMT R0, RZ, 0x7610, R0 ;  /* 0x00007610ff007816 */ /* 0x000fe20000000000 */
[----:B------:R-:W-:Y:S01]  /*3b80*/  DSETP.GT.AND P1, PT, R60, RZ, PT ;  /* 0x000000ff3c00722a */ /* 0x000fe20003f24000 */
[----:B------:R-:W-:Y:S01]  /*3b90*/  PRMT R15, RZ, 0x7610, R15 ;  /* 0x00007610ff0f7816 */ /* 0x000fe2000000000f */
[----:B------:R-:W-:-:S02]  /*3ba0*/  DSETP.GEU.AND P2, PT, R62, UR6, PT ;  /* 0x000000063e007e2a */ /* 0x000fc4000bf4e000 */
[----:B------:R-:W-:Y:S02]  /*3bb0*/  DADD R60, -RZ, -R18 ;  /* 0x00000000ff3c7229 */ /* 0x000fe40000000912 */
[----:B------:R-:W-:Y:S01]  /*3bc0*/  DADD R62, -RZ, -R20 ;  /* 0x00000000ff3e7229 */ /* 0x000fe20000000914 */
[----:B------:R-:W-:Y:S02]  /*3bd0*/  FSEL R58, R58, R16, P1 ;  /* 0x000000103a3a7208 */ /* 0x000fe40000800000 */
[----:B------:R-:W-:-:S05]  /*3be0*/  FSEL R59, R59, R17, P1 ;  /* 0x000000113b3b7208 */ /* 0x000fca0000800000 */
[----:B------:R-:W-:Y:S02]  /*3bf0*/  FSEL R60, R60, R18, P1 ;  /* 0x000000123c3c7208 */ /* 0x000fe40000800000 */
[----:B------:R-:W-:Y:S01]  /*3c00*/  @P2 DSETP.LT.AND P0, PT, R66, UR6, PT ;  /* 0x0000000642002e2a */ /* 0x000fe2000bf01000 */
[----:B------:R-:W-:Y:S02]  /*3c10*/  ISETP.GT.U32.AND P2, PT, R13, 0x1, PT ;  /* 0x000000010d00780c */ /* 0x000fe40003f44070 */
[----:B------:R-:W-:Y:S02]  /*3c20*/  FSEL R61, R61, R19, P1 ;  /* 0x000000133d3d7208 */ /* 0x000fe40000800000 */
[----:B------:R-:W-:Y:S02]  /*3c30*/  FSEL R62, R62, R20, P1 ;  /* 0x000000143e3e7208 */ /* 0x000fe40000800000 */
[----:B------:R-:W-:-:S07]  /*3c40*/  FSEL R63, R63, R21, P1 ;  /* 0x000000153f3f7208 */ /* 0x000fce0000800000 */
[----:B------:R-:W-:Y:S05]  /*3c50*/  @P0 BRA P2, `(.L_x_72) ;  /* 0x0000001c00c40947 */ /* 0x000fea0001000000 */
[----:B------:R-:W0:Y:S01]  /*3c60*/  LDCU UR6, c[0x0][0x3d0] ;  /* 0x00007a00ff0677ac */ /* 0x000e220008000800 */
[----:B------:R-:W-:Y:S02]  /*3c70*/  IMAD.MOV.U32 R68, RZ, RZ, 0x47ae147b ;  /* 0x47ae147bff447424 */ /* 0x000fe400078e00ff */
[----:B------:R-:W-:Y:S02]  /*3c80*/  IMAD.MOV.U32 R69, RZ, RZ, 0x3fa47ae1 ;  /* 0x3fa47ae1ff457424 */ /* 0x000fe400078e00ff */
[----:B------:R-:W-:Y:S02]  /*3c90*/  IMAD.MOV.U32 R66, RZ, RZ, 0x47ae147b ;  /* 0x47ae147bff427424 */ /* 0x000fe400078e00ff */
[----:B------:R-:W-:Y:S02]  /*3ca0*/  IMAD.MOV.U32 R67, RZ, RZ, 0x3fa47ae1 ;  /* 0x3fa47ae1ff437424 */ /* 0x000fe400078e00ff */
[----:B------:R-:W-:Y:S02]  /*3cb0*/  IMAD.MOV.U32 R64, RZ, RZ, 0x47ae147b ;  /* 0x47ae147bff407424 */ /* 0x000fe400078e00ff */
[----:B------:R-:W-:Y:S01]  /*3cc0*/  IMAD.MOV.U32 R65, RZ, RZ, 0x3fa47ae1 ;  /* 0x3fa47ae1ff417424 */ /* 0x000fe200078e00ff */
[----:B0-----:R-:W-:-:S09]  /*3cd0*/  UISETP.GE.AND UP0, UPT, UR6, 0x1, UPT ;  /* 0x000000010600788c */ /* 0x001fd2000bf06270 */
[----:B------:R-:W-:Y:S05]  /*3ce0*/  BRA.U !UP0, `(.L_x_79) ;  /* 0x0000001908f87547 */ /* 0x000fea000b800000 */
[----:B------:R-:W0:Y:S01]  /*3cf0*/  LDCU UR6, c[0x0][0x3e0] ;  /* 0x00007c00ff0677ac */ /* 0x000e220008000800 */
[----:B------:R-:W-:Y:S01]  /*3d00*/  CS2R R64, SRZ ;  /* 0x0000000000407805 */ /* 0x000fe2000001ff00 */
[----:B0-----:R-:W-:-:S09]  /*3d10*/  UISETP.GT.AND UP0, UPT, UR6, URZ, UPT ;  /* 0x000000ff0600728c */ /* 0x001fd2000bf04270 */
[----:B------:R-:W-:Y:S05]  /*3d20*/  BRA.U UP0, `(.L_x_80) ;  /* 0x0000000900b47547 */ /* 0x000fea000b800000 */
[----:B------:R-:W-:Y:S01]  /*3d30*/  IMAD.MOV.U32 R13, RZ, RZ, RZ ;  /* 0x000000ffff0d7224 */ /* 0x000fe200078e00ff */
[----:B------:R-:W-:Y:S02]  /*3d40*/  CS2R R66, SRZ ;  /* 0x0000000000427805 */ /* 0x000fe4000001ff00 */
[----:B------:R-:W-:-:S07]  /*3d50*/  CS2R R68, SRZ ;  /* 0x0000000000447805 */ /* 0x000fce000001ff00 */
.L_x_92:
[----:B------:R-:W0:Y:S02]  /*3d60*/  LDC.64 R76, c[0x0][0x3c8] ;  /* 0x0000f200ff4c7b82 */ /* 0x000e240000000a00 */
[----:B0-----:R-:W-:-:S05]  /*3d70*/  IMAD.WIDE.U32 R76, R13, 0x20, R76 ;  /* 0x000000200d4c7825 */ /* 0x001fca00078e004c */
[----:B------:R-:W2:Y:S04]  /*3d80*/  LDG.E.64 R72, desc[UR8][R76.64+0x8] ;  /* 0x000008084c487981 */ /* 0x000ea8000c1e1b00 */
[----:B------:R-:W3:Y:S04]  /*3d90*/  LDG.E.64 R74, desc[UR8][R76.64] ;  /* 0x000000084c4a7981 */ /* 0x000ee8000c1e1b00 */
[----:B------:R-:W4:Y:S01]  /*3da0*/  LDG.E.64 R70, desc[UR8][R76.64+0x10] ;  /* 0x000010084c467981 */ /* 0x000f22000c1e1b00 */
[----:B------:R-:W-:Y:S01]  /*3db0*/  IMAD.MOV.U32 R20, RZ, RZ, 0x0 ;  /* 0x00000000ff147424 */ /* 0x000fe200078e00ff */
[----:B------:R-:W-:Y:S01]  /*3dc0*/  BSSY.RECONVERGENT B3, `(.L_x_81) ;  /* 0x0000021000037945 */ /* 0x000fe20003800200 */
[----:B------:R-:W-:-:S02]  /*3dd0*/  IMAD.MOV.U32 R21, RZ, RZ, 0x3fd80000 ;  /* 0x3fd80000ff157424 */ /* 0x000fc400078e00ff */
[----:B------:R-:W-:-:S05]  /*3de0*/  VIADD R13, R13, 0x1 ;  /* 0x000000010d0d7836 */ /* 0x000fca0000000000 */
[----:B------:R-:W-:Y:S01]  /*3df0*/  ISETP.NE.AND P1, PT, R13, UR5, PT ;  /* 0x000000050d007c0c */ /* 0x000fe2000bf25270 */
[----:B--2---:R-:W-:Y:S02]  /*3e00*/  DADD R72, -R54, R72 ;  /* 0x0000000036487229 */ /* 0x004fe40000000148 */
[----:B---3--:R-:W-:-:S06]  /*3e10*/  DADD R74, -R52, R74 ;  /* 0x00000000344a7229 */ /* 0x008fcc000000014a */
[----:B------:R-:W-:Y:S02]  /*3e20*/  DMUL R14, R72, R72 ;  /* 0x00000048480e7228 */ /* 0x000fe40000000000 */
[----:B----4-:R-:W-:-:S06]  /*3e30*/  DADD R70, -R56, R70 ;  /* 0x0000000038467229 */ /* 0x010fcc0000000146 */
[----:B------:R-:W-:-:S08]  /*3e40*/  DFMA R14, R74, R74, R14 ;  /* 0x0000004a4a0e722b */ /* 0x000fd0000000000e */
[----:B------:R-:W-:-:S06]  /*3e50*/  DFMA R14, R70, R70, R14 ;  /* 0x00000046460e722b */ /* 0x000fcc000000000e */
        /* <DEDUP_REMOVED lines=18> */
[----:B------:R-:W-:Y:S02]  /*3f80*/  IMAD.MOV.U32 R82, RZ, RZ, R14 ;  /* 0x000000ffff527224 */ /* 0x000fe400078e000e */
[----:B------:R-:W-:-:S07]  /*3f90*/  IMAD.MOV.U32 R17, RZ, RZ, R15 ;  /* 0x000000ffff117224 */ /* 0x000fce00078e000f */
[----:B------:R-:W-:Y:S05]  /*3fa0*/  CALL.REL.NOINC `($__internal_2_$__cuda_sm20_dsqrt_rn_f64_mediumpath_v1) ;  /* 0x0000002400687944 */ /* 0x000fea0003c00000 */
[----:B------:R-:W-:Y:S02]  /*3fb0*/  IMAD.MOV.U32 R78, RZ, RZ, R18 ;  /* 0x000000ffff4e7224 */ /* 0x000fe400078e0012 */
[----:B------:R-:W-:-:S07]  /*3fc0*/  IMAD.MOV.U32 R79, RZ, RZ, R19 ;  /* 0x000000ffff4f7224 */ /* 0x000fce00078e0013 */
.L_x_82:
[----:B------:R-:W-:Y:S05]  /*3fd0*/  BSYNC.RECONVERGENT B3 ;  /* 0x0000000000037941 */ /* 0x000fea0003800200 */
.L_x_81:
[----:B------:R-:W-:Y:S01]  /*3fe0*/  DSETP.NEU.AND P0, PT, R14, RZ, PT ;  /* 0x000000ff0e00722a */ /* 0x000fe20003f0d000 */
[----:B------:R-:W-:-:S13]  /*3ff0*/  BSSY.RECONVERGENT B3, `(.L_x_83) ;  /* 0x000007e000037945 */ /* 0x000fda0003800200 */
[----:B------:R-:W-:Y:S05]  /*4000*/  @!P0 BRA `(.L_x_84) ;  /* 0x0000000400f08947 */ /* 0x000fea0003800000 */
        /* <DEDUP_REMOVED lines=12> */
[----:B------:R-:W-:Y:S02]  /*40d0*/  MOV R15, R79 ;  /* 0x0000004f000f7202 */ /* 0x000fe40000000f00 */
[----:B------:R-:W-:Y:S01]  /*40e0*/  MOV R0, 0x4110 ;  /* 0x0000411000007802 */ /* 0x000fe20000000f00 */
[----:B------:R-:W-:-:S07]  /*40f0*/  VIADD R18, R18, 0xfff00000 ;  /* 0xfff0000012127836 */ /* 0x000fce0000000000 */
[----:B------:R-:W-:Y:S05]  /*4100*/  CALL.REL.NOINC `($__internal_0_$__cuda_sm20_dblrcp_rn_slowpath_v3) ;  /* 0x0000001800f47944 */ /* 0x000fea0003c00000 */
.L_x_86:
[----:B------:R-:W-:Y:S05]  /*4110*/  BSYNC.RECONVERGENT B4 ;  /* 0x0000000000047941 */ /* 0x000fea0003800200 */
.L_x_85:
[-C--:B------:R-:W-:Y:S02]  /*4120*/  DMUL R72, R72, R18.reuse ;  /* 0x0000001248487228 */ /* 0x080fe40000000000 */
[-C--:B------:R-:W-:Y:S02]  /*4130*/  DMUL R74, R74, R18.reuse ;  /* 0x000000124a4a7228 */ /* 0x080fe40000000000 */
[----:B------:R-:W-:-:S04]  /*4140*/  DMUL R70, R70, R18 ;  /* 0x0000001246467228 */ /* 0x000fc80000000000 */
[----:B------:R-:W-:-:S08]  /*4150*/  DMUL R72, R60, R72 ;  /* 0x000000483c487228 */ /* 0x000fd00000000000 */
[----:B------:R-:W-:-:S08]  /*4160*/  DFMA R72, R58, R74, R72 ;  /* 0x0000004a3a48722b */ /* 0x000fd00000000048 */
[----:B------:R-:W-:-:S08]  /*4170*/  DFMA R70, R62, R70, R72 ;  /* 0x000000463e46722b */ /* 0x000fd00000000048 */
[----:B------:R-:W-:-:S14]  /*4180*/  DSETP.GTU.AND P0, PT, R70, RZ, PT ;  /* 0x000000ff4600722a */ /* 0x000fdc0003f0c000 */
[----:B------:R-:W-:Y:S05]  /*4190*/  @!P0 BRA `(.L_x_84) ;  /* 0x00000004008c8947 */ /* 0x000fea0003800000 */
[----:B------:R-:W-:Y:S01]  /*41a0*/  UMOV UR6, 0x47ae147b ;  /* 0x47ae147b00067882 */ /* 0x000fe20000000000 */
[----:B------:R-:W-:Y:S01]  /*41b0*/  UMOV UR7, 0x3f947ae1 ;  /* 0x3f947ae100077882 */ /* 0x000fe20000000000 */
[----:B------:R-:W-:Y:S01]  /*41c0*/  BSSY.RECONVERGENT B4, `(.L_x_87) ;  /* 0x0000011000047945 */ /* 0x000fe20003800200 */
[----:B------:R-:W-:-:S08]  /*41d0*/  DMUL R14, R78, UR6 ;  /* 0x000000064e0e7c28 */ /* 0x000fd00008000000 */
[----:B------:R-:W-:-:S06]  /*41e0*/  DFMA R20, R14, R78, 1 ;  /* 0x3ff000000e14742b */ /* 0x000fcc000000004e */
[----:B------:R-:W0:Y:S04]  /*41f0*/  MUFU.RCP64H R15, R21 ;  /* 0x00000015000f7308 */ /* 0x000e280000001800 */
[----:B------:R-:W-:-:S05]  /*4200*/  VIADD R14, R21, 0x300402 ;  /* 0x00300402150e7836 */ /* 0x000fca0000000000 */
        /* <DEDUP_REMOVED lines=9> */
[----:B------:R-:W-:-:S03]  /*42a0*/  MOV R0, 0x42d0 ;  /* 0x000042d000007802 */ /* 0x000fc60000000f00 */
[----:B------:R-:W-:-:S07]  /*42b0*/  VIADD R18, R18, 0xfff00000 ;  /* 0xfff0000012127836 */ /* 0x000fce0000000000 */
[----:B------:R-:W-:Y:S05]  /*42c0*/  CALL.REL.NOINC `($__internal_0_$__cuda_sm20_dblrcp_rn_slowpath_v3) ;  /* 0x0000001800847944 */ /* 0x000fea0003c00000 */
.L_x_88:
[----:B------:R-:W-:Y:S05]  /*42d0*/  BSYNC.RECONVERGENT B4 ;  /* 0x0000000000047941 */ /* 0x000fea0003800200 */
.L_x_87:
[----:B------:R-:W2:Y:S01]  /*42e0*/  LDG.E R0, desc[UR8][R76.64+0x18] ;  /* 0x000018084c007981 */ /* 0x000ea2000c1e1900 */
[----:B------:R-:W0:Y:S01]  /*42f0*/  MUFU.RCP64H R15, 255 ;  /* 0x406fe000000f7908 */ /* 0x000e220000001800 */
[----:B------:R-:W-:Y:S01]  /*4300*/  IMAD.MOV.U32 R20, RZ, RZ, 0x0 ;  /* 0x00000000ff147424 */ /* 0x000fe200078e00ff */
[----:B------:R-:W-:Y:S01]  /*4310*/  DMUL R70, R70, 2.5 ;  /* 0x4004000046467828 */ /* 0x000fe20000000000 */
[----:B------:R-:W-:Y:S02]  /*4320*/  IMAD.MOV.U32 R21, RZ, RZ, 0x406fe000 ;  /* 0x406fe000ff157424 */ /* 0x000fe400078e00ff */
[----:B------:R-:W-:-:S05]  /*4330*/  IMAD.MOV.U32 R14, RZ, RZ, 0x1 ;  /* 0x00000001ff0e7424 */ /* 0x000fca00078e00ff */
[----:B------:R-:W-:Y:S02]  /*4340*/  DMUL R18, R70, R18 ;  /* 0x0000001246127228 */ /* 0x000fe40000000000 */
[----:B0-----:R-:W-:-:S08]  /*4350*/  DFMA R16, R14, -R20, 1 ;  /* 0x3ff000000e10742b */ /* 0x001fd00000000814 */
[----:B------:R-:W-:-:S08]  /*4360*/  DFMA R16, R16, R16, R16 ;  /* 0x000000101010722b */ /* 0x000fd00000000010 */
[----:B------:R-:W-:-:S08]  /*4370*/  DFMA R16, R14, R16, R14 ;  /* 0x000000100e10722b */ /* 0x000fd0000000000e */
[----:B------:R-:W-:-:S08]  /*4380*/  DFMA R14, R16, -R20, 1 ;  /* 0x3ff00000100e742b */ /* 0x000fd00000000814 */
[----:B------:R-:W-:Y:S01]  /*4390*/  DFMA R14, R16, R14, R16 ;  /* 0x0000000e100e722b */ /* 0x000fe20000000010 */
[----:B--2---:R-:W0:Y:S07]  /*43a0*/  I2F.F64.U8 R72, R0 ;  /* 0x0000000000487312 */ /* 0x004e2e0000001800 */
[----:B0-----:R-:W-:Y:S01]  /*43b0*/  DMUL R16, R72, R14 ;  /* 0x0000000e48107228 */ /* 0x001fe20000000000 */
[----:B------:R-:W-:-:S07]  /*43c0*/  FSETP.GEU.AND P2, PT, |R73|, 6.5827683646048100446e-37, PT ;  /* 0x036000004900780b */ /* 0x000fce0003f4e200 */
[----:B------:R-:W-:-:S08]  /*43d0*/  DFMA R20, R16, -255, R72 ;  /* 0xc06fe0001014782b */ /* 0x000fd00000000048 */
[----:B------:R-:W-:Y:S01]  /*43e0*/  DFMA R14, R14, R20, R16 ;  /* 0x000000140e0e722b */ /* 0x000fe20000000010 */
[C---:B------:R-:W-:Y:S02]  /*43f0*/  PRMT R20, R0.reuse, 0x7771, RZ ;  /* 0x0000777100147816 */ /* 0x040fe400000000ff */
[----:B------:R-:W-:-:S07]  /*4400*/  PRMT R0, R0, 0x7772, RZ ;  /* 0x0000777200007816 */ /* 0x000fce00000000ff */
[----:B------:R-:W-:-:S05]  /*4410*/  FFMA R16, RZ, 3.748046875, R15 ;  /* 0x406fe000ff107823 */ /* 0x000fca000000000f */
[----:B------:R-:W-:-:S13]  /*4420*/  FSETP.GT.AND P0, PT, |R16|, 1.469367938527859385e-39, PT ;  /* 0x001000001000780b */ /* 0x000fda0003f04200 */
[----:B------:R-:W-:Y:S05]  /*4430*/  @P0 BRA P2, `(.L_x_89) ;  /* 0x0000000000180947 */ /* 0x000fea0001000000 */
[----:B------:R-:W-:Y:S01]  /*4440*/  IMAD.MOV.U32 R16, RZ, RZ, RZ ;  /* 0x000000ffff107224 */ /* 0x000fe200078e00ff */
[----:B------:R-:W-:Y:S01]  /*4450*/  MOV R76, 0x4480 ;  /* 0x00004480004c7802 */ /* 0x000fe20000000f00 */
[----:B------:R-:W-:-:S07]  /*4460*/  IMAD.MOV.U32 R17, RZ, RZ, 0x406fe000 ;  /* 0x406fe000ff117424 */ /* 0x000fce00078e00ff */
[----:B------:R-:W-:Y:S05]  /*4470*/  CALL.REL.NOINC `($__internal_1_$__cuda_sm20_div_rn_f64_full) ;  /* 0x0000001800c07944 */ /* 0x000fea0003c00000 */
[----:B------:R-:W-:Y:S02]  /*4480*/  IMAD.MOV.U32 R14, RZ, RZ, R16 ;  /* 0x000000ffff0e7224 */ /* 0x000fe400078e0010 */
[----:B------:R-:W-:-:S07]  /*4490*/  IMAD.MOV.U32 R15, RZ, RZ, R17 ;  /* 0x000000ffff0f7224 */ /* 0x000fce00078e0011 */
.L_x_89:
[----:B------:R-:W0:Y:S01]  /*44a0*/  MUFU.RCP64H R17, 255 ;  /* 0x406fe00000117908 */ /* 0x000e220000001800 */
[----:B------:R-:W-:Y:S01]  /*44b0*/  IMAD.MOV.U32 R70, RZ, RZ, 0x0 ;  /* 0x00000000ff467424 */ /* 0x000fe200078e00ff */
[----:B------:R-:W-:Y:S01]  /*44c0*/  DFMA R68, R18, R14, R68 ;  /* 0x0000000e1244722b */ /* 0x000fe20000000044 */
[----:B------:R-:W-:Y:S02]  /*44d0*/  IMAD.MOV.U32 R71, RZ, RZ, 0x406fe000 ;  /* 0x406fe000ff477424 */ /* 0x000fe400078e00ff */
[----:B------:R-:W-:-:S03]  /*44e0*/  IMAD.MOV.U32 R16, RZ, RZ, 0x1 ;  /* 0x00000001ff107424 */ /* 0x000fc600078e00ff */
[----:B------:R-:W1:Y:S03]  /*44f0*/  I2F.F64.U16 R20, R20 ;  /* 0x0000001400147312 */ /* 0x000e660000101800 */
[----:B0-----:R-:W-:Y:S01]  /*4500*/  DFMA R72, R16, -R70, 1 ;  /* 0x3ff000001048742b */ /* 0x001fe20000000846 */
[----:B-1----:R-:W-:-:S07]  /*4510*/  FSETP.GEU.AND P2, PT, |R21|, 6.5827683646048100446e-37, PT ;  /* 0x036000001500780b */ /* 0x002fce0003f4e200 */
[----:B------:R-:W-:-:S08]  /*4520*/  DFMA R72, R72, R72, R72 ;  /* 0x000000484848722b */ /* 0x000fd00000000048 */
[----:B------:R-:W-:-:S08]  /*4530*/  DFMA R72, R16, R72, R16 ;  /* 0x000000481048722b */ /* 0x000fd00000000010 */
[----:B------:R-:W-:-:S08]  /*4540*/  DFMA R70, R72, -R70, 1 ;  /* 0x3ff000004846742b */ /* 0x000fd00000000846 */
[----:B------:R-:W-:-:S08]  /*4550*/  DFMA R72, R72, R70, R72 ;  /* 0x000000464848722b */ /* 0x000fd00000000048 */
[----:B------:R-:W-:-:S08]  /*4560*/  DMUL R16, R72, R20 ;  /* 0x0000001448107228 */ /* 0x000fd00000000000 */
[----:B------:R-:W-:-:S08]  /*4570*/  DFMA R70, R16, -255, R20 ;  /* 0xc06fe0001046782b */ /* 0x000fd00000000014 */
[----:B------:R-:W-:-:S10]  /*4580*/  DFMA R16, R72, R70, R16 ;  /* 0x000000464810722b */ /* 0x000fd40000000010 */
[----:B------:R-:W-:-:S05]  /*4590*/  FFMA R70, RZ, 3.748046875, R17 ;  /* 0x406fe000ff467823 */ /* 0x000fca0000000011 */
        /* <DEDUP_REMOVED lines=8> */
.L_x_90:
[----:B------:R-:W0:Y:S01]  /*4620*/  MUFU.RCP64H R15, 255 ;  /* 0x406fe000000f7908 */ /* 0x000e220000001800 */
[----:B------:R-:W-:Y:S01]  /*4630*/  IMAD.MOV.U32 R20, RZ, RZ, 0x0 ;  /* 0x00000000ff147424 */ /* 0x000fe200078e00ff */
[----:B------:R-:W-:Y:S01]  /*4640*/  DFMA R66, R18, R16, R66 ;  /* 0x000000101242722b */ /* 0x000fe20000000042 */
[----:B------:R-:W-:Y:S02]  /*4650*/  IMAD.MOV.U32 R21, RZ, RZ, 0x406fe000 ;  /* 0x406fe000ff157424 */ /* 0x000fe400078e00ff */
[----:B------:R-:W-:-:S06]  /*4660*/  IMAD.MOV.U32 R14, RZ, RZ, 0x1 ;  /* 0x00000001ff0e7424 */ /* 0x000fcc00078e00ff */
[----:B0-----:R-:W-:-:S08]  /*4670*/  DFMA R70, R14, -R20, 1 ;  /* 0x3ff000000e46742b */ /* 0x001fd00000000814 */
[----:B------:R-:W-:-:S08]  /*4680*/  DFMA R70, R70, R70, R70 ;  /* 0x000000464646722b */ /* 0x000fd00000000046 */
[----:B------:R-:W-:Y:S02]  /*4690*/  DFMA R14, R14, R70, R14 ;  /* 0x000000460e0e722b */ /* 0x000fe4000000000e */
[----:B------:R-:W0:Y:S06]  /*46a0*/  I2F.F64.U16 R70, R0 ;  /* 0x0000000000467312 */ /* 0x000e2c0000101800 */
[----:B------:R-:W-:-:S08]  /*46b0*/  DFMA R20, R14, -R20, 1 ;  /* 0x3ff000000e14742b */ /* 0x000fd00000000814 */
[----:B------:R-:W-:Y:S01]  /*46c0*/  DFMA R72, R14, R20, R14 ;  /* 0x000000140e48722b */ /* 0x000fe2000000000e */
[----:B0-----:R-:W-:-:S07]  /*46d0*/  FSETP.GEU.AND P2, PT, |R71|, 6.5827683646048100446e-37, PT ;  /* 0x036000004700780b */ /* 0x001fce0003f4e200 */
[----:B------:R-:W-:-:S08]  /*46e0*/  DMUL R14, R72, R70 ;  /* 0x00000046480e7228 */ /* 0x000fd00000000000 */
[----:B------:R-:W-:-:S08]  /*46f0*/  DFMA R20, R14, -255, R70 ;  /* 0xc06fe0000e14782b */ /* 0x000fd00000000046 */
[----:B------:R-:W-:-:S10]  /*4700*/  DFMA R14, R72, R20, R14 ;  /* 0x00000014480e722b */ /* 0x000fd4000000000e */
[----:B------:R-:W-:-:S05]  /*4710*/  FFMA R20, RZ, 3.748046875, R15 ;  /* 0x406fe000ff147823 */ /* 0x000fca000000000f */
[----:B------:R-:W-:-:S13]  /*4720*/  FSETP.GT.AND P0, PT, |R20|, 1.469367938527859385e-39, PT ;  /* 0x001000001400780b */ /* 0x000fda0003f04200 */
[----:B------:R-:W-:Y:S05]  /*4730*/  @P0 BRA P2, `(.L_x_91) ;  /* 0x0000000000200947 */ /* 0x000fea0001000000 */
[----:B------:R-:W-:Y:S01]  /*4740*/  IMAD.MOV.U32 R72, RZ, RZ, R70 ;  /* 0x000000ffff487224 */ /* 0x000fe200078e0046 */
[----:B------:R-:W-:Y:S01]  /*4750*/  MOV R73, R71 ;  /* 0x0000004700497202 */ /* 0x000fe20000000f00 */
[----:B------:R-:W-:Y:S01]  /*4760*/  IMAD.MOV.U32 R16, RZ, RZ, RZ ;  /* 0x000000ffff107224 */ /* 0x000fe200078e00ff */
[----:B------:R-:W-:Y:S01]  /*4770*/  MOV R76, 0x47a0 ;  /* 0x000047a0004c7802 */ /* 0x000fe20000000f00 */
[----:B------:R-:W-:-:S07]  /*4780*/  IMAD.MOV.U32 R17, RZ, RZ, 0x406fe000 ;  /* 0x406fe000ff117424 */ /* 0x000fce00078e00ff */
[----:B------:R-:W-:Y:S05]  /*4790*/  CALL.REL.NOINC `($__internal_1_$__cuda_sm20_div_rn_f64_full) ;  /* 0x0000001400f87944 */ /* 0x000fea0003c00000 */
[----:B------:R-:W-:Y:S02]  /*47a0*/  IMAD.MOV.U32 R14, RZ, RZ, R16 ;  /* 0x000000ffff0e7224 */ /* 0x000fe400078e0010 */
[----:B------:R-:W-:-:S07]  /*47b0*/  IMAD.MOV.U32 R15, RZ, RZ, R17 ;  /* 0x000000ffff0f7224 */ /* 0x000fce00078e0011 */
.L_x_91:
[----:B------:R-:W-:-:S11]  /*47c0*/  DFMA R64, R18, R14, R64 ;  /* 0x0000000e1240722b */ /* 0x000fd60000000040 */
.L_x_84:
[----:B------:R-:W-:Y:S05]  /*47d0*/  BSYNC.RECONVERGENT B3 ;  /* 0x0000000000037941 */ /* 0x000fea0003800200 */
.L_x_83:
[----:B------:R-:W-:Y:S05]  /*47e0*/  @P1 BRA `(.L_x_92) ;  /* 0xfffffff4005c1947 */ /* 0x000fea000383ffff */
[----:B------:R-:W-:Y:S05]  /*47f0*/  BRA `(.L_x_93) ;  /* 0x0000001000207947 */ /* 0x000fea0003800000 */
.L_x_80:
[----:B------:R-:W-:Y:S01]  /*4800*/  IMAD.MOV.U32 R14, RZ, RZ, RZ ;  /* 0x000000ffff0e7224 */ /* 0x000fe200078e00ff */
[----:B------:R-:W-:Y:S02]  /*4810*/  CS2R R66, SRZ ;  /* 0x0000000000427805 */ /* 0x000fe4000001ff00 */
[----:B------:R-:W-:-:S07]  /*4820*/  CS2R R68, SRZ ;  /* 0x0000000000447805 */ /* 0x000fce000001ff00 */
.L_x_111:
        /* <DEDUP_REMOVED lines=39> */
.L_x_95:
[----:B------:R-:W-:Y:S05]  /*4aa0*/  BSYNC.RECONVERGENT B3 ;  /* 0x0000000000037941 */ /* 0x000fea0003800200 */
.L_x_94:
        /* <DEDUP_REMOVED lines=19> */
.L_x_99:
[----:B------:R-:W-:Y:S05]  /*4be0*/  BSYNC.RECONVERGENT B4 ;  /* 0x0000000000047941 */ /* 0x000fea0003800200 */
.L_x_98:
[-C--:B------:R-:W-:Y:S01]  /*4bf0*/  DMUL R74, R74, R18.reuse ;  /* 0x000000124a4a7228 */ /* 0x080fe20000000000 */
[----:B------:R-:W-:Y:S01]  /*4c00*/  UMOV UR6, 0xa0b5ed8d ;  /* 0xa0b5ed8d00067882 */ /* 0x000fe20000000000 */
[-C--:B------:R-:W-:Y:S01]  /*4c10*/  DMUL R76, R76, R18.reuse ;  /* 0x000000124c4c7228 */ /* 0x080fe20000000000 */
[----:B------:R-:W-:Y:S01]  /*4c20*/  UMOV UR7, 0x3eb0c6f7 ;  /* 0x3eb0c6f700077882 */ /* 0x000fe20000000000 */
[----:B------:R-:W-:Y:S01]  /*4c30*/  DMUL R78, R78, R18 ;  /* 0x000000124e4e7228 */ /* 0x000fe20000000000 */
[----:B------:R-:W-:Y:S01]  /*4c40*/  BSSY.RELIABLE B4, `(.L_x_100) ;  /* 0x0000063000047945 */ /* 0x000fe20003800100 */
[----:B------:R-:W-:Y:S02]  /*4c50*/  MOV R16, RZ ;  /* 0x000000ff00107202 */ /* 0x000fe40000000f00 */
[----:B------:R-:W-:Y:S02]  /*4c60*/  DFMA R80, R74, UR6, R52 ;  /* 0x000000064a507c2b */ /* 0x000fe40008000034 */
[----:B------:R-:W-:-:S02]  /*4c70*/  DFMA R82, R76, UR6, R54 ;  /* 0x000000064c527c2b */ /* 0x000fc40008000036 */
[----:B------:R-:W-:-:S11]  /*4c80*/  DFMA R84, R78, UR6, R56 ;  /* 0x000000064e547c2b */ /* 0x000fd60008000038 */
.L_x_105:
[----:B------:R-:W-:Y:S01]  /*4c90*/  ISETP.NE.AND P0, PT, R16, R13, PT ;  /* 0x0000000d1000720c */ /* 0x000fe20003f05270 */
[----:B------:R-:W-:-:S12]  /*4ca0*/  BSSY.RELIABLE B5, `(.L_x_101) ;  /* 0x0000052000057945 */ /* 0x000fd80003800100 */
[----:B------:R-:W-:Y:S05]  /*4cb0*/  @!P0 BRA `(.L_x_102) ;  /* 0x0000000400408947 */ /* 0x000fea0003800000 */
        /* <DEDUP_REMOVED lines=18> */
[C---:B------:R-:W-:Y:S02]  /*4de0*/  DFMA R100, R78.reuse, R94, -R100 ;  /* 0x0000005e4e64722b */ /* 0x040fe40000000864 */
        /* <DEDUP_REMOVED lines=26> */
.L_x_104:
[----:B------:R-:W-:Y:S05]  /*4f90*/  BSYNC.RECONVERGENT B6 ;  /* 0x0000000000067941 */ /* 0x000fea0003800200 */
.L_x_103:
[----:B------:R-:W-:Y:S02]  /*4fa0*/  DADD R90, R82, -R90 ;  /* 0x00000000525a7229 */ /* 0x000fe4000000085a */
[----:B------:R-:W-:Y:S02]  /*4fb0*/  DADD R88, R80, -R88 ;  /* 0x0000000050587229 */ /* 0x000fe40000000858 */
[----:B------:R-:W-:-:S04]  /*4fc0*/  DADD R110, R84, -R86 ;  /* 0x00000000546e7229 */ /* 0x000fc80000000856 */
        /* <DEDUP_REMOVED lines=25> */
[C---:B------:R-:W-:Y:S02]  /*5160*/  DSETP.GEU.AND P0, PT, R86.reuse, R72, PT ;  /* 0x000000485600722a */ /* 0x040fe40003f0e000 */
[----:B------:R-:W-:-:S04]  /*5170*/  DSETP.GTU.AND P2, PT, R86, RZ, PT ;  /* 0x000000ff5600722a */ /* 0x000fc80003f4c000 */
[----:B------:R-:W-:-:S14]  /*5180*/  DSETP.GT.AND P0, PT, R86, RZ, !P0 ;  /* 0x000000ff5600722a */ /* 0x000fdc0004704000 */
[----:B------:R-:W-:Y:S05]  /*5190*/  @P0 BREAK.RELIABLE P2, B5 ;  /* 0x0000000000050942 */ /* 0x000fea0001000100 */
[----:B------:R-:W-:Y:S05]  /*51a0*/  @P0 BREAK.RELIABLE P2, B4 ;  /* 0x0000000000040942 */ /* 0x000fea0001000100 */
[----:B------:R-:W-:Y:S05]  /*51b0*/  @P0 BRA P2, `(.L_x_97) ;  /* 0x0000000400a80947 */ /* 0x000fea0001000000 */
.L_x_102:
[----:B------:R-:W-:Y:S05]  /*51c0*/  BSYNC.RELIABLE B5 ;  /* 0x0000000000057941 */ /* 0x000fea0003800100 */
.L_x_101:
[----:B------:R-:W0:Y:S01]  /*51d0*/  LDCU UR6, c[0x0][0x3e0] ;  /* 0x00007c00ff0677ac */ /* 0x000e220008000800 */
[----:B------:R-:W-:-:S05]  /*51e0*/  VIADD R16, R16, 0x1 ;  /* 0x0000000110107836 */ /* 0x000fca0000000000 */
[----:B0-----:R-:W-:-:S13]  /*51f0*/  ISETP.NE.AND P0, PT, R16, UR6, PT ;  /* 0x0000000610007c0c */ /* 0x001fda000bf05270 */
[----:B------:R-:W-:Y:S05]  /*5200*/  @P0 BRA `(.L_x_105) ;  /* 0xfffffff800a00947 */ /* 0x000fea000383ffff */
[----:B------:R-:W-:-:S08]  /*5210*/  DMUL R76, R60, R76 ;  /* 0x0000004c3c4c7228 */ /* 0x000fd00000000000 */
[----:B------:R-:W-:-:S08]  /*5220*/  DFMA R76, R58, R74, R76 ;  /* 0x0000004a3a4c722b */ /* 0x000fd0000000004c */
[----:B------:R-:W-:-:S08]  /*5230*/  DFMA R78, R62, R78, R76 ;  /* 0x0000004e3e4e722b */ /* 0x000fd0000000004c */
[----:B------:R-:W-:-:S14]  /*5240*/  DSETP.GTU.AND P0, PT, R78, RZ, PT ;  /* 0x000000ff4e00722a */ /* 0x000fdc0003f0c000 */
[----:B------:R-:W-:Y:S05]  /*5250*/  @!P0 BREAK.RELIABLE B4 ;  /* 0x0000000000048942 */ /* 0x000fea0003800100 */
[----:B------:R-:W-:Y:S05]  /*5260*/  @!P0 BRA `(.L_x_97) ;  /* 0x00000004007c8947 */ /* 0x000fea0003800000 */
[----:B------:R-:W-:Y:S05]  /*5270*/  BSYNC.RELIABLE B4 ;  /* 0x0000000000047941 */ /* 0x000fea0003800100 */
.L_x_100:
        /* <DEDUP_REMOVED lines=20> */
.L_x_107:
[----:B------:R-:W-:Y:S05]  /*53c0*/  BSYNC.RECONVERGENT B4 ;  /* 0x0000000000047941 */ /* 0x000fea0003800200 */
.L_x_106:
[----:B------:R-:W2:Y:S01]  /*53d0*/  LDG.E R0, desc[UR8][R70.64+0x18] ;  /* 0x0000180846007981 */ /* 0x000ea2000c1e1900 */
[----:B------:R-:W0:Y:S01]  /*53e0*/  MUFU.RCP64H R17, 255 ;  /* 0x406fe00000117908 */ /* 0x000e220000001800 */
[----:B------:R-:W-:Y:S02]  /*53f0*/  IMAD.MOV.U32 R20, RZ, RZ, 0x0 ;  /* 0x00000000ff147424 */ /* 0x000fe400078e00ff */
[----:B------:R-:W-:Y:S02]  /*5400*/  IMAD.MOV.U32 R21, RZ, RZ, 0x406fe000 ;  /* 0x406fe000ff157424 */ /* 0x000fe400078e00ff */
[----:B------:R-:W-:-:S06]  /*5410*/  IMAD.MOV.U32 R16, RZ, RZ, 0x1 ;  /* 0x00000001ff107424 */ /* 0x000fcc00078e00ff */
        /* <DEDUP_REMOVED lines=9> */
[----:B------:R-:W-:Y:S02]  /*54b0*/  DFMA R16, R74, R20, R16 ;  /* 0x000000144a10722b */ /* 0x000fe40000000010 */
[----:B------:R-:W-:-:S08]  /*54c0*/  DMUL R20, R78, 2.5 ;  /* 0x400400004e147828 */ /* 0x000fd00000000000 */
[----:B------:R-:W-:Y:S01]  /*54d0*/  FFMA R15, RZ, 3.748046875, R17 ;  /* 0x406fe000ff0f7823 */ /* 0x000fe20000000011 */
[----:B------:R-:W-:-:S04]  /*54e0*/  DMUL R20, R20, R18 ;  /* 0x0000001214147228 */ /* 0x000fc80000000000 */
[----:B------:R-:W-:Y:S02]  /*54f0*/  FSETP.GT.AND P0, PT, |R15|, 1.469367938527859385e-39, PT ;  /* 0x001000000f00780b */ /* 0x000fe40003f04200 */
[C---:B------:R-:W-:Y:S02]  /*5500*/  PRMT R15, R0.reuse, 0x7771, RZ ;  /* 0x00007771000f7816 */ /* 0x040fe400000000ff */
[----:B------:R-:W-:-:S09]  /*5510*/  PRMT R0, R0, 0x7772, RZ ;  /* 0x0000777200007816 */ /* 0x000fd200000000ff */
[----:B------:R-:W-:Y:S05]  /*5520*/  @P0 BRA P2, `(.L_x_108) ;  /* 0x0000000000100947 */ /* 0x000fea0001000000 */
[----:B------:R-:W-:Y:S01]  /*5530*/  IMAD.MOV.U32 R16, RZ, RZ, RZ ;  /* 0x000000ffff107224 */ /* 0x000fe200078e00ff */
[----:B------:R-:W-:Y:S01]  /*5540*/  MOV R76, 0x5570 ;  /* 0x00005570004c7802 */ /* 0x000fe20000000f00 */
[----:B------:R-:W-:-:S07]  /*5550*/  IMAD.MOV.U32 R17, RZ, RZ, 0x406fe000 ;  /* 0x406fe000ff117424 */ /* 0x000fce00078e00ff */
[----:B------:R-:W-:Y:S05]  /*5560*/  CALL.REL.NOINC `($__internal_1_$__cuda_sm20_div_rn_f64_full) ;  /* 0x0000000800847944 */ /* 0x000fea0003c00000 */
.L_x_108:
        /* <DEDUP_REMOVED lines=24> */
.L_x_109:
[----:B------:R-:W0:Y:S01]  /*56f0*/  MUFU.RCP64H R17, 255 ;  /* 0x406fe00000117908 */ /* 0x000e220000001800 */
[----:B------:R-:W-:Y:S01]  /*5700*/  IMAD.MOV.U32 R70, RZ, RZ, 0x0 ;  /* 0x00000000ff467424 */ /* 0x000fe200078e00ff */
[----:B------:R-:W-:Y:S01]  /*5710*/  MOV R71, 0x406fe000 ;  /* 0x406fe00000477802 */ /* 0x000fe20000000f00 */
[----:B------:R-:W-:Y:S01]  /*5720*/  IMAD.MOV.U32 R16, RZ, RZ, 0x1 ;  /* 0x00000001ff107424 */ /* 0x000fe200078e00ff */
[----:B------:R-:W-:-:S05]  /*5730*/  DFMA R66, R20, R18, R66 ;  /* 0x000000121442722b */ /* 0x000fca0000000042 */
        /* <DEDUP_REMOVED lines=17> */
.L_x_110:
[----:B------:R-:W-:-:S11]  /*5850*/  DFMA R64, R20, R16, R64 ;  /* 0x000000101440722b */ /* 0x000fd60000000040 */
.L_x_97:
[----:B------:R-:W-:Y:S05]  /*5860*/  BSYNC.RECONVERGENT B3 ;  /* 0x0000000000037941 */ /* 0x000fea0003800200 */
.L_x_96:
[----:B------:R-:W-:Y:S05]  /*5870*/  @P1 BRA `(.L_x_111) ;  /* 0xffffffec00ec1947 */ /* 0x000fea000383ffff */
.L_x_93:
[----:B------:R-:W-:Y:S01]  /*5880*/  UMOV UR6, 0x47ae147b ;  /* 0x47ae147b00067882 */ /* 0x000fe20000000000 */
[----:B------:R-:W-:Y:S02]  /*5890*/  UMOV UR7, 0x3fa47ae1 ;  /* 0x3fa47ae100077882 */ /* 0x000fe40000000000 */
[----:B------:R-:W-:Y:S02]  /*58a0*/  DADD R68, R68, UR6 ;  /* 0x0000000644447e29 */ /* 0x000fe40008000000 */
[----:B------:R-:W-:Y:S02]  /*58b0*/  DADD R66, R66, UR6 ;  /* 0x0000000642427e29 */ /* 0x000fe40008000000 */
[----:B------:R-:W-:-:S11]  /*58c0*/  DADD R64, R64, UR6 ;  /* 0x0000000640407e29 */ /* 0x000fd60008000000 */
.L_x_79:
[----:B------:R-:W2:Y:S01]  /*58d0*/  LDG.E R0, desc[UR8][R50.64+0x48] ;  /* 0x0000480832007981 */ /* 0x000ea2000c1e1900 */
[C---:B------:R-:W-:Y:S01]  /*58e0*/  DSETP.GT.AND P0, PT, R68.reuse, 1, PT ;  /* 0x3ff000004400742a */ /* 0x040fe20003f04000 */
[----:B------:R-:W-:Y:S01]  /*58f0*/  IMAD.MOV.U32 R13, RZ, RZ, 0x3fe00000 ;  /* 0x3fe00000ff0d7424 */ /* 0x000fe200078e00ff */
[----:B------:R-:W-:-:S04]  /*5900*/  DSETP.GEU.AND P1, PT, R68, RZ, PT ;  /* 0x000000ff4400722a */ /* 0x000fc80003f2e000 */
[----:B------:R-:W-:Y:S02]  /*5910*/  FSEL R18, R68, RZ, !P0 ;  /* 0x000000ff44127208 */ /* 0x000fe40004000000 */
[----:B------:R-:W-:Y:S01]  /*5920*/  FSEL R68, R69, 1.875, !P0 ;  /* 0x3ff0000045447808 */ /* 0x000fe20004000000 */
[C---:B------:R-:W-:Y:S01]  /*5930*/  DSETP.GT.AND P0, PT, R66.reuse, 1, PT ;  /* 0x3ff000004200742a */ /* 0x040fe20003f04000 */
[----:B------:R-:W-:Y:S02]  /*5940*/  FSEL R18, R18, RZ, P1 ;  /* 0x000000ff12127208 */ /* 0x000fe40000800000 */
[----:B------:R-:W-:Y:S01]  /*5950*/  FSEL R19, R68, RZ, P1 ;  /* 0x000000ff44137208 */ /* 0x000fe20000800000 */
[----:B------:R-:W-:Y:S01]  /*5960*/  DSETP.GEU.AND P1, PT, R66, RZ, PT ;  /* 0x000000ff4200722a */ /* 0x000fe20003f2e000 */
[----:B--2---:R-:W0:Y:S08]  /*5970*/  I2F.F64.U8 R14, R0 ;  /* 0x00000000000e7312 */ /* 0x004e300000001800 */
[----:B------:R-:W1:Y:S01]  /*5980*/  I2F.F64.U8 R16, R0.B1 ;  /* 0x1000000000107312 */ /* 0x000e620000001800 */
[----:B0-----:R-:W-:-:S07]  /*5990*/  DMUL R14, R14, R18 ;  /* 0x000000120e0e7228 */ /* 0x001fce0000000000 */
[----:B------:R-:W0:Y:S01]  /*59a0*/  I2F.F64.U8 R20, R0.B2 ;  /* 0x2000000000147312 */ /* 0x000e220000001800 */
[----:B------:R-:W-:Y:S02]  /*59b0*/  FSEL R18, R66, RZ, !P0 ;  /* 0x000000ff42127208 */ /* 0x000fe40004000000 */
[----:B------:R-:W-:Y:S01]  /*59c0*/  FSEL R66, R67, 1.875, !P0 ;  /* 0x3ff0000043427808 */ /* 0x000fe20004000000 */
[C---:B------:R-:W-:Y:S01]  /*59d0*/  DSETP.GT.AND P0, PT, R64.reuse, 1, PT ;  /* 0x3ff000004000742a */ /* 0x040fe20003f04000 */
[----:B------:R-:W-:Y:S02]  /*59e0*/  FSEL R18, R18, RZ, P1 ;  /* 0x000000ff12127208 */ /* 0x000fe40000800000 */
[----:B------:R-:W-:Y:S01]  /*59f0*/  FSEL R19, R66, RZ, P1 ;  /* 0x000000ff42137208 */ /* 0x000fe20000800000 */
[----:B------:R-:W-:Y:S02]  /*5a00*/  DSETP.GEU.AND P1, PT, R64, RZ, PT ;  /* 0x000000ff4000722a */ /* 0x000fe40003f2e000 */
[----:B------:R-:W-:-:S02]  /*5a10*/  FSEL R50, R64, RZ, !P0 ;  /* 0x000000ff40327208 */ /* 0x000fc40004000000 */
[----:B------:R-:W-:Y:S01]  /*5a20*/  FSEL R64, R65, 1.875, !P0 ;  /* 0x3ff0000041407808 */ /* 0x000fe20004000000 */
[----:B-1----:R-:W-:Y:S01]  /*5a30*/  DMUL R18, R16, R18 ;  /* 0x0000001210127228 */ /* 0x002fe20000000000 */
[----:B------:R-:W-:Y:S01]  /*5a40*/  FSEL R50, R50, RZ, P1 ;  /* 0x000000ff32327208 */ /* 0x000fe20000800000 */
[----:B------:R-:W-:Y:S01]  /*5a50*/  IMAD.MOV.U32 R16, RZ, RZ, RZ ;  /* 0x000000ffff107224 */ /* 0x000fe200078e00ff */
[----:B------:R-:W-:Y:S02]  /*5a60*/  FSEL R51, R64, RZ, P1 ;  /* 0x000000ff40337208 */ /* 0x000fe40000800000 */
[----:B------:R-:W-:-:S04]  /*5a70*/  LOP3.LUT R17, R13, 0x80000000, R15, 0xb8, !PT ;  /* 0x800000000d117812 */ /* 0x000fc800078eb80f */
[----:B0-----:R-:W-:Y:S02]  /*5a80*/  DMUL R20, R20, R50 ;  /* 0x0000003214147228 */ /* 0x001fe40000000000 */
[----:B------:R-:W-:Y:S01]  /*5a90*/  DADD.RZ R14, R14, R16 ;  /* 0x000000000e0e7229 */ /* 0x000fe2000000c010 */
[----:B------:R-:W-:-:S06]  /*5aa0*/  LOP3.LUT R17, R13, 0x80000000, R19, 0xb8, !PT ;  /* 0x800000000d117812 */ /* 0x000fcc00078eb813 */
[----:B------:R-:W-:Y:S01]  /*5ab0*/  DADD.RZ R16, R18, R16 ;  /* 0x0000000012107229 */ /* 0x000fe2000000c010 */
[----:B------:R-:W-:Y:S01]  /*5ac0*/  LOP3.LUT R19, R13, 0x80000000, R21, 0xb8, !PT ;  /* 0x800000000d137812 */ /* 0x000fe200078eb815 */
[----:B------:R-:W-:Y:S01]  /*5ad0*/  IMAD.MOV.U32 R18, RZ, RZ, RZ ;  /* 0x000000ffff127224 */ /* 0x000fe200078e00ff */
[----:B------:R-:W0:Y:S05]  /*5ae0*/  F2I.S64.F64.TRUNC R14, R14 ;  /* 0x0000000e000e7311 */ /* 0x000e2a000030d900 */
[----:B------:R-:W-:-:S03]  /*5af0*/  DADD.RZ R18, R20, R18 ;  /* 0x0000000014127229 */ /* 0x000fc6000000c012 */
[----:B------:R-:W1:Y:S01]  /*5b00*/  F2I.S64.F64.TRUNC R16, R16 ;  /* 0x0000001000107311 */ /* 0x000e62000030d900 */
[----:B0-----:R-:W-:-:S07]  /*5b10*/  VIMNMX.RELU R13, PT, PT, R14, 0xff, PT ;  /* 0x000000ff0e0d7848 */ /* 0x001fce0003fe1100 */
[----:B------:R-:W0:Y:S01]  /*5b20*/  F2I.S64.F64.TRUNC R18, R18 ;  /* 0x0000001200127311 */ /* 0x000e22000030d900 */
[----:B------:R-:W-:Y:S02]  /*5b30*/  PRMT R14, R13, 0x7610, R14 ;  /* 0x000076100d0e7816 */ /* 0x000fe4000000000e */
[----:B-1----:R-:W-:Y:S02]  /*5b40*/  VIMNMX.RELU R0, PT, PT, R16, 0xff, PT ;  /* 0x000000ff10007848 */ /* 0x002fe40003fe1100 */
[----:B0-----:R-:W-:-:S04]  /*5b50*/  VIMNMX.RELU R20, PT, PT, R18, 0xff, PT ;  /* 0x000000ff12147848 */ /* 0x001fc80003fe1100 */
[----:B------:R-:W-:-:S07]  /*5b60*/  PRMT R15, R20, 0x7610, R15 ;  /* 0x00007610140f7816 */ /* 0x000fce000000000f */
.L_x_72:
[----:B------:R-:W-:Y:S05]  /*5b70*/  BSYNC.RECONVERGENT B2 ;  /* 0x0000000000027941 */ /* 0x000fea0003800200 */
.L_x_71:
[----:B------:R-:W0:Y:S01]  /*5b80*/  LDC.64 R16, c[0x0][0x380] ;  /* 0x0000e000ff107b82 */ /* 0x000e220000000a00 */
[----:B------:R-:W1:Y:S01]  /*5b90*/  LDCU UR7, c[0x0][0x388] ;  /* 0x00007100ff0777ac */ /* 0x000e620008000800 */
[----:B------:R-:W-:Y:S02]  /*5ba0*/  LOP3.LUT R13, R0, 0xffff, RZ, 0xc0, !PT ;  /* 0x0000ffff000d7812 */ /* 0x000fe400078ec0ff */
[----:B------:R-:W-:Y:S01]  /*5bb0*/  LOP3.LUT R14, R14, 0xffff, RZ, 0xc0, !PT ;  /* 0x0000ffff0e0e7812 */ /* 0x000fe200078ec0ff */
[----:B------:R-:W-:Y:S01]  /*5bc0*/  UMOV UR6, 0x3340 ;  /* 0x0000334000067882 */ /* 0x000fe20000000000 */
[----:B------:R-:W-:Y:S01]  /*5bd0*/  LOP3.LUT R0, R15, 0xffff, RZ, 0xc0, !PT ;  /* 0x0000ffff0f007812 */ /* 0x000fe200078ec0ff */
[----:B------:R-:W-:Y:S01]  /*5be0*/  IMAD.U32 R19, RZ, RZ, UR6 ;  /* 0x00000006ff137e24 */ /* 0x000fe2000f8e00ff */
[----:B------:R-:W-:-:S04]  /*5bf0*/  PRMT R13, R14, 0x3340, R13 ;  /* 0x000033400e0d7816 */ /* 0x000fc8000000000d */
[----:B------:R-:W-:-:S04]  /*5c00*/  PRMT R0, R0, R19, 0xff ;  /* 0x000000ff00007416 */ /* 0x000fc80000000013 */
[----:B------:R-:W-:Y:S01]  /*5c10*/  PRMT R13, R13, 0x5410, R0 ;  /* 0x000054100d0d7816 */ /* 0x000fe20000000000 */
[--C-:B-1----:R-:W-:Y:S02]  /*5c20*/  IMAD R15, R11, UR7, R12.reuse ;  /* 0x000000070b0f7c24 */ /* 0x102fe4000f8e020c */
[----:B------:R-:W-:Y:S02]  /*5c30*/  IMAD.IADD R12, R9, 0x1, R12 ;  /* 0x00000001090c7824 */ /* 0x000fe400078e020c */
[----:B0-----:R-:W-:-:S03]  /*5c40*/  IMAD.WIDE R14, R15, 0x4, R16 ;  /* 0x000000040f0e7825 */ /* 0x001fc600078e0210 */
[----:B------:R-:W-:Y:S02]  /*5c50*/  ISETP.GE.AND P0, PT, R12, UR7, PT ;  /* 0x000000070c007c0c */ /* 0x000fe4000bf06270 */
[----:B------:R0:W-:Y:S11]  /*5c60*/  STG.E desc[UR8][R14.64], R13 ;  /* 0x0000000d0e007986 */ /* 0x0001f6000c101908 */
[----:B------:R-:W-:Y:S05]  /*5c70*/  @!P0 BRA `(.L_x_112) ;  /* 0xffffffb8006c8947 */ /* 0x000fea000383ffff */
.L_x_37:
[----:B-1----:R-:W-:Y:S05]  /*5c80*/  BSYNC.RECONVERGENT B0 ;  /* 0x0000000000007941 */ /* 0x002fea0003800200 */
.L_x_36:
[----:B------:R-:W1:Y:S01]  /*5c90*/  LDCU UR6, c[0x0][0x38c] ;  /* 0x00007180ff0677ac */ /* 0x000e620008000800 */
[----:B------:R-:W-:-:S05]  /*5ca0*/  IMAD.IADD R7, R10, 0x1, R7 ;  /* 0x000000010a077824 */ /* 0x000fca00078e0207 */
[----:B-1----:R-:W-:-:S13]  /*5cb0*/  ISETP.GE.AND P0, PT, R7, UR6, PT ;  /* 0x0000000607007c0c */ /* 0x002fda000bf06270 */
[----:B------:R-:W-:Y:S05]  /*5cc0*/  @!P0 BRA `(.L_x_113) ;  /* 0xffffffb400a48947 */ /* 0x000fea000383ffff */
[----:B------:R-:W-:Y:S05]  /*5cd0*/  EXIT ;  /* 0x000000000000794d */ /* 0x000fea0003800000 */
        .weak           $__internal_0_$__cuda_sm20_dblrcp_rn_slowpath_v3
        .type           $__internal_0_$__cuda_sm20_dblrcp_rn_slowpath_v3,@function
        .size           $__internal_0_$__cuda_sm20_dblrcp_rn_slowpath_v3,($__internal_1_$__cuda_sm20_div_rn_f64_full - $__internal_0_$__cuda_sm20_dblrcp_rn_slowpath_v3)
$__internal_0_$__cuda_sm20_dblrcp_rn_slowpath_v3:
[----:B------:R-:W-:Y:S01]  /*5ce0*/  IMAD.MOV.U32 R21, RZ, RZ, R15 ;  /* 0x000000ffff157224 */ /* 0x000fe200078e000f */
[----:B------:R-:W-:Y:S05]  /*5cf0*/  BSSY.RECONVERGENT B1, `(.L_x_114) ;  /* 0x0000023000017945 */ /* 0x000fea0003800200 */
[----:B------:R-:W-:-:S14]  /*5d00*/  DSETP.GTU.AND P0, PT, |R20|, +INF , PT ;  /* 0x7ff000001400742a */ /* 0x000fdc0003f0c200 */
[----:B------:R-:W-:Y:S05]  /*5d10*/  @P0 BRA `(.L_x_115) ;  /* 0x0000000000780947 */ /* 0x000fea0003800000 */
[----:B------:R-:W-:-:S05]  /*5d20*/  LOP3.LUT R15, R15, 0x7fffffff, RZ, 0xc0, !PT ;  /* 0x7fffffff0f0f7812 */ /* 0x000fca00078ec0ff */
[----:B------:R-:W-:-:S05]  /*5d30*/  VIADD R17, R15, 0xffffffff ;  /* 0xffffffff0f117836 */ /* 0x000fca0000000000 */
[----:B------:R-:W-:-:S13]  /*5d40*/  ISETP.GE.U32.AND P0, PT, R17, 0x7fefffff, PT ;  /* 0x7fefffff1100780c */ /* 0x000fda0003f06070 */
[----:B------:R-:W-:Y:S01]  /*5d50*/  @P0 LOP3.LUT R111, R21, 0x7ff00000, RZ, 0x3c, !PT ;  /* 0x7ff00000156f0812 */ /* 0x000fe200078e3cff */
[----:B------:R-:W-:Y:S01]  /*5d60*/  @P0 IMAD.MOV.U32 R110, RZ, RZ, RZ ;  /* 0x000000ffff6e0224 */ /* 0x000fe200078e00ff */
[----:B------:R-:W-:Y:S06]  /*5d70*/  @P0 BRA `(.L_x_116) ;  /* 0x0000000000680947 */ /* 0x000fec0003800000 */
[----:B------:R-:W-:-:S13]  /*5d80*/  ISETP.GE.U32.AND P0, PT, R15, 0x1000001, PT ;  /* 0x010000010f00780c */ /* 0x000fda0003f06070 */
[----:B------:R-:W-:Y:S05]  /*5d90*/  @!P0 BRA `(.L_x_117) ;  /* 0x0000000000348947 */ /* 0x000fea0003800000 */
[----:B------:R-:W-:Y:S02]  /*5da0*/  VIADD R111, R21, 0xc0200000 ;  /* 0xc0200000156f7836 */ /* 0x000fe40000000000 */
[----:B------:R-:W-:Y:S02]  /*5db0*/  IMAD.MOV.U32 R110, RZ, RZ, R20 ;  /* 0x000000ffff6e7224 */ /* 0x000fe400078e0014 */
[----:B------:R-:W0:Y:S04]  /*5dc0*/  MUFU.RCP64H R19, R111 ;  /* 0x0000006f00137308 */ /* 0x000e280000001800 */
[----:B0-----:R-:W-:-:S08]  /*5dd0*/  DFMA R112, -R110, R18, 1 ;  /* 0x3ff000006e70742b */ /* 0x001fd00000000112 */
[----:B------:R-:W-:-:S08]  /*5de0*/  DFMA R112, R112, R112, R112 ;  /* 0x000000707070722b */ /* 0x000fd00000000070 */
[----:B------:R-:W-:-:S08]  /*5df0*/  DFMA R112, R18, R112, R18 ;  /* 0x000000701270722b */ /* 0x000fd00000000012 */
[----:B------:R-:W-:-:S08]  /*5e00*/  DFMA R18, -R110, R112, 1 ;  /* 0x3ff000006e12742b */ /* 0x000fd00000000170 */
[----:B------:R-:W-:-:S08]  /*5e10*/  DFMA R18, R112, R18, R112 ;  /* 0x000000127012722b */ /* 0x000fd00000000070 */
[----:B------:R-:W-:-:S08]  /*5e20*/  DMUL R18, R18, 2.2250738585072013831e-308 ;  /* 0x0010000012127828 */ /* 0x000fd00000000000 */
[----:B------:R-:W-:-:S08]  /*5e30*/  DFMA R20, -R20, R18, 1 ;  /* 0x3ff000001414742b */ /* 0x000fd00000000112 */
[----:B------:R-:W-:-:S08]  /*5e40*/  DFMA R20, R20, R20, R20 ;  /* 0x000000141414722b */ /* 0x000fd00000000014 */
[----:B------:R-:W-:Y:S01]  /*5e50*/  DFMA R110, R18, R20, R18 ;  /* 0x00000014126e722b */ /* 0x000fe20000000012 */
[----:B------:R-:W-:Y:S10]  /*5e60*/  BRA `(.L_x_116) ;  /* 0x00000000002c7947 */ /* 0x000ff40003800000 */
.L_x_117:
[----:B------:R-:W-:-:S06]  /*5e70*/  DMUL R20, R20, 8.11296384146066816958e+31 ;  /* 0x4690000014147828 */ /* 0x000fcc0000000000 */
[----:B------:R-:W0:Y:S02]  /*5e80*/  MUFU.RCP64H R19, R21 ;  /* 0x0000001500137308 */ /* 0x000e240000001800 */
[----:B0-----:R-:W-:-:S08]  /*5e90*/  DFMA R110, -R20, R18, 1 ;  /* 0x3ff00000146e742b */ /* 0x001fd00000000112 */
[----:B------:R-:W-:-:S08]  /*5ea0*/  DFMA R110, R110, R110, R110 ;  /* 0x0000006e6e6e722b */ /* 0x000fd0000000006e */
[----:B------:R-:W-:-:S08]  /*5eb0*/  DFMA R110, R18, R110, R18 ;  /* 0x0000006e126e722b */ /* 0x000fd00000000012 */
[----:B------:R-:W-:-:S08]  /*5ec0*/  DFMA R18, -R20, R110, 1 ;  /* 0x3ff000001412742b */ /* 0x000fd0000000016e */
[----:B------:R-:W-:-:S08]  /*5ed0*/  DFMA R18, R110, R18, R110 ;  /* 0x000000126e12722b */ /* 0x000fd0000000006e */
[----:B------:R-:W-:Y:S01]  /*5ee0*/  DMUL R110, R18, 8.11296384146066816958e+31 ;  /* 0x46900000126e7828 */ /* 0x000fe20000000000 */
[----:B------:R-:W-:Y:S10]  /*5ef0*/  BRA `(.L_x_116) ;  /* 0x0000000000087947 */ /* 0x000ff40003800000 */
.L_x_115:
[----:B------:R-:W-:Y:S01]  /*5f00*/  LOP3.LUT R111, R21, 0x80000, RZ, 0xfc, !PT ;  /* 0x00080000156f7812 */ /* 0x000fe200078efcff */
[----:B------:R-:W-:-:S07]  /*5f10*/  IMAD.MOV.U32 R110, RZ, RZ, R20 ;  /* 0x000000ffff6e7224 */ /* 0x000fce00078e0014 */
.L_x_116:
[----:B------:R-:W-:Y:S05]  /*5f20*/  BSYNC.RECONVERGENT B1 ;  /* 0x0000000000017941 */ /* 0x000fea0003800200 */
.L_x_114:
[----:B------:R-:W-:Y:S02]  /*5f30*/  IMAD.MOV.U32 R20, RZ, RZ, R0 ;  /* 0x000000ffff147224 */ /* 0x000fe400078e0000 */
[----:B------:R-:W-:Y:S02]  /*5f40*/  IMAD.MOV.U32 R21, RZ, RZ, 0x0 ;  /* 0x00000000ff157424 */ /* 0x000fe400078e00ff */
[----:B------:R-:W-:Y:S02]  /*5f50*/  IMAD.MOV.U32 R18, RZ, RZ, R110 ;  /* 0x000000ffff127224 */ /* 0x000fe400078e006e */
[----:B------:R-:W-:Y:S01]  /*5f60*/  IMAD.MOV.U32 R19, RZ, RZ, R111 ;  /* 0x000000ffff137224 */ /* 0x000fe200078e006f */
[----:B------:R-:W-:Y:S06]  /*5f70*/  RET.REL.NODEC R20 `(_Z9renderGPUP6uchar4ii4Vec3S1_dPK5LightiPK3Trii) ;  /* 0xffffffa014207950 */ /* 0x000fec0003c3ffff */
        .weak           $__internal_1_$__cuda_sm20_div_rn_f64_full
        .type           $__internal_1_$__cuda_sm20_div_rn_f64_full,@function
        .size           $__internal_1_$__cuda_sm20_div_rn_f64_full,($__internal_2_$__cuda_sm20_dsqrt_rn_f64_mediumpath_v1 - $__internal_1_$__cuda_sm20_div_rn_f64_full)
$__internal_1_$__cuda_sm20_div_rn_f64_full:
[C---:B------:R-:W-:Y:S01]  /*5f80*/  FSETP.GEU.AND P0, PT, |R17|.reuse, 1.469367938527859385e-39, PT ;  /* 0x001000001100780b */ /* 0x040fe20003f0e200 */
[----:B------:R-:W-:Y:S01]  /*5f90*/  IMAD.MOV.U32 R74, RZ, RZ, 0x1 ;  /* 0x00000001ff4a7424 */ /* 0x000fe200078e00ff */
[----:B------:R-:W-:Y:S01]  /*5fa0*/  LOP3.LUT R70, R17, 0x800fffff, RZ, 0xc0, !PT ;  /* 0x800fffff11467812 */ /* 0x000fe200078ec0ff */
[----:B------:R-:W-:Y:S01]  /*5fb0*/  BSSY.RECONVERGENT B4, `(.L_x_118) ;  /* 0x0000055000047945 */ /* 0x000fe20003800200 */
[C---:B------:R-:W-:Y:S02]  /*5fc0*/  FSETP.GEU.AND P3, PT, |R73|.reuse, 1.469367938527859385e-39, PT ;  /* 0x001000004900780b */ /* 0x040fe40003f6e200 */
[----:B------:R-:W-:Y:S01]  /*5fd0*/  LOP3.LUT R71, R70, 0x3ff00000, RZ, 0xfc, !PT ;  /* 0x3ff0000046477812 */ /* 0x000fe200078efcff */
[----:B------:R-:W-:Y:S01]  /*5fe0*/  IMAD.MOV.U32 R70, RZ, RZ, R16 ;  /* 0x000000ffff467224 */ /* 0x000fe200078e0010 */
[----:B------:R-:W-:Y:S02]  /*5ff0*/  LOP3.LUT R87, R73, 0x7ff00000, RZ, 0xc0, !PT ;  /* 0x7ff0000049577812 */ /* 0x000fe400078ec0ff */
[----:B------:R-:W-:-:S02]  /*6000*/  LOP3.LUT R86, R17, 0x7ff00000, RZ, 0xc0, !PT ;  /* 0x7ff0000011567812 */ /* 0x000fc400078ec0ff */
[----:B------:R-:W-:Y:S01]  /*6010*/  MOV R85, 0x1ca00000 ;  /* 0x1ca0000000557802 */ /* 0x000fe20000000f00 */
[----:B------:R-:W-:Y:S01]  /*6020*/  @!P0 DMUL R70, R16, 8.98846567431157953865e+307 ;  /* 0x7fe0000010468828 */ /* 0x000fe20000000000 */
[----:B------:R-:W-:Y:S01]  /*6030*/  ISETP.GE.U32.AND P2, PT, R87, R86, PT ;  /* 0x000000565700720c */ /* 0x000fe20003f46070 */
[----:B------:R-:W-:Y:S02]  /*6040*/  IMAD.MOV.U32 R84, RZ, RZ, R87 ;  /* 0x000000ffff547224 */ /* 0x000fe400078e0057 */
[----:B------:R-:W-:Y:S02]  /*6050*/  @!P3 LOP3.LUT R77, R17, 0x7ff00000, RZ, 0xc0, !PT ;  /* 0x7ff00000114db812 */ /* 0x000fe400078ec0ff */
[----:B------:R-:W0:Y:S02]  /*6060*/  MUFU.RCP64H R75, R71 ;  /* 0x00000047004b7308 */ /* 0x000e240000001800 */
[----:B------:R-:W-:-:S04]  /*6070*/  @!P3 ISETP.GE.U32.AND P4, PT, R87, R77, PT ;  /* 0x0000004d5700b20c */ /* 0x000fc80003f86070 */
[----:B------:R-:W-:-:S04]  /*6080*/  @!P3 SEL R77, R85, 0x63400000, !P4 ;  /* 0x63400000554db807 */ /* 0x000fc80006000000 */
[----:B------:R-:W-:Y:S01]  /*6090*/  @!P3 LOP3.LUT R77, R77, 0x80000000, R73, 0xf8, !PT ;  /* 0x800000004d4db812 */ /* 0x000fe200078ef849 */
[----:B0-----:R-:W-:-:S08]  /*60a0*/  DFMA R78, R74, -R70, 1 ;  /* 0x3ff000004a4e742b */ /* 0x001fd00000000846 */
[----:B------:R-:W-:-:S08]  /*60b0*/  DFMA R78, R78, R78, R78 ;  /* 0x0000004e4e4e722b */ /* 0x000fd0000000004e */
[----:B------:R-:W-:Y:S01]  /*60c0*/  DFMA R80, R74, R78, R74 ;  /* 0x0000004e4a50722b */ /* 0x000fe2000000004a */
[----:B------:R-:W-:Y:S01]  /*60d0*/  SEL R75, R85, 0x63400000, !P2 ;  /* 0x63400000554b7807 */ /* 0x000fe20005000000 */
[----:B------:R-:W-:Y:S01]  /*60e0*/  IMAD.MOV.U32 R74, RZ, RZ, R72 ;  /* 0x000000ffff4a7224 */ /* 0x000fe200078e0048 */
[----:B------:R-:W-:Y:S01]  /*60f0*/  @!P3 LOP3.LUT R79, R77, 0x100000, RZ, 0xfc, !PT ;  /* 0x001000004d4fb812 */ /* 0x000fe200078efcff */
[----:B------:R-:W-:Y:S01]  /*6100*/  @!P3 IMAD.MOV.U32 R78, RZ, RZ, RZ ;  /* 0x000000ffff4eb224 */ /* 0x000fe200078e00ff */
[----:B------:R-:W-:Y:S01]  /*6110*/  LOP3.LUT R75, R75, 0x800fffff, R73, 0xf8, !PT ;  /* 0x800fffff4b4b7812 */ /* 0x000fe200078ef849 */
[----:B------:R-:W-:Y:S02]  /*6120*/  IMAD.MOV.U32 R77, RZ, RZ, R86 ;  /* 0x000000ffff4d7224 */ /* 0x000fe400078e0056 */
[----:B------:R-:W-:Y:S01]  /*6130*/  DFMA R82, R80, -R70, 1 ;  /* 0x3ff000005052742b */ /* 0x000fe20000000846 */
[----:B------:R-:W-:Y:S02]  /*6140*/  @!P0 LOP3.LUT R77, R71, 0x7ff00000, RZ, 0xc0, !PT ;  /* 0x7ff00000474d8812 */ /* 0x000fe400078ec0ff */
[----:B------:R-:W-:-:S03]  /*6150*/  @!P3 DFMA R74, R74, 2, -R78 ;  /* 0x400000004a4ab82b */ /* 0x000fc6000000084e */
[----:B------:R-:W-:Y:S02]  /*6160*/  VIADD R88, R77, 0xffffffff ;  /* 0xffffffff4d587836 */ /* 0x000fe40000000000 */
[----:B------:R-:W-:-:S05]  /*6170*/  DFMA R80, R80, R82, R80 ;  /* 0x000000525050722b */ /* 0x000fca0000000050 */
[----:B------:R-:W-:-:S03]  /*6180*/  @!P3 LOP3.LUT R84, R75, 0x7ff00000, RZ, 0xc0, !PT ;  /* 0x7ff000004b54b812 */ /* 0x000fc600078ec0ff */
[----:B------:R-:W-:Y:S02]  /*6190*/  DMUL R78, R80, R74 ;  /* 0x0000004a504e7228 */ /* 0x000fe40000000000 */
[----:B------:R-:W-:-:S05]  /*61a0*/  VIADD R86, R84, 0xffffffff ;  /* 0xffffffff54567836 */ /* 0x000fca0000000000 */
[----:B------:R-:W-:Y:S01]  /*61b0*/  ISETP.GT.U32.AND P0, PT, R86, 0x7feffffe, PT ;  /* 0x7feffffe5600780c */ /* 0x000fe20003f04070 */
[----:B------:R-:W-:-:S03]  /*61c0*/  DFMA R82, R78, -R70, R74 ;  /* 0x800000464e52722b */ /* 0x000fc6000000004a */
[----:B------:R-:W-:-:S05]  /*61d0*/  ISETP.GT.U32.OR P0, PT, R88, 0x7feffffe, P0 ;  /* 0x7feffffe5800780c */ /* 0x000fca0000704470 */
[----:B------:R-:W-:-:S08]  /*61e0*/  DFMA R80, R80, R82, R78 ;  /* 0x000000525050722b */ /* 0x000fd0000000004e */
[----:B------:R-:W-:Y:S05]  /*61f0*/  @P0 BRA `(.L_x_119) ;  /* 0x00000000006c0947 */ /* 0x000fea0003800000 */
[----:B------:R-:W-:-:S04]  /*6200*/  LOP3.LUT R78, R17, 0x7ff00000, RZ, 0xc0, !PT ;  /* 0x7ff00000114e7812 */ /* 0x000fc800078ec0ff */
[CC--:B------:R-:W-:Y:S02]  /*6210*/  VIADDMNMX R72, R87.reuse, -R78.reuse, 0xb9600000, !PT ;  /* 0xb960000057487446 */ /* 0x0c0fe4000780094e */
[----:B------:R-:W-:Y:S02]  /*6220*/  ISETP.GE.U32.AND P0, PT, R87, R78, PT ;  /* 0x0000004e5700720c */ /* 0x000fe40003f06070 */
[----:B------:R-:W-:Y:S02]  /*6230*/  VIMNMX R72, PT, PT, R72, 0x46a00000, PT ;  /* 0x46a0000048487848 */ /* 0x000fe40003fe0100 */
[----:B------:R-:W-:-:S05]  /*6240*/  SEL R77, R85, 0x63400000, !P0 ;  /* 0x63400000554d7807 */ /* 0x000fca0004000000 */
[----:B------:R-:W-:Y:S02]  /*6250*/  IMAD.IADD R77, R72, 0x1, -R77 ;  /* 0x00000001484d7824 */ /* 0x000fe400078e0a4d */
[----:B------:R-:W-:Y:S02]  /*6260*/  IMAD.MOV.U32 R72, RZ, RZ, RZ ;  /* 0x000000ffff487224 */ /* 0x000fe400078e00ff */
[----:B------:R-:W-:-:S06]  /*6270*/  VIADD R73, R77, 0x7fe00000 ;  /* 0x7fe000004d497836 */ /* 0x000fcc0000000000 */
[----:B------:R-:W-:-:S10]  /*6280*/  DMUL R78, R80, R72 ;  /* 0x00000048504e7228 */ /* 0x000fd40000000000 */
[----:B------:R-:W-:-:S13]  /*6290*/  FSETP.GTU.AND P0, PT, |R79|, 1.469367938527859385e-39, PT ;  /* 0x001000004f00780b */ /* 0x000fda0003f0c200 */
[----:B------:R-:W-:Y:S05]  /*62a0*/  @P0 BRA `(.L_x_120) ;  /* 0x0000000000940947 */ /* 0x000fea0003800000 */
[----:B------:R-:W-:Y:S01]  /*62b0*/  DFMA R70, R80, -R70, R74 ;  /* 0x800000465046722b */ /* 0x000fe2000000004a */
[----:B------:R-:W-:-:S09]  /*62c0*/  IMAD.MOV.U32 R72, RZ, RZ, RZ ;  /* 0x000000ffff487224 */ /* 0x000fd200078e00ff */
[C---:B------:R-:W-:Y:S02]  /*62d0*/  FSETP.NEU.AND P0, PT, R71.reuse, RZ, PT ;  /* 0x000000ff4700720b */ /* 0x040fe40003f0d000 */
[----:B------:R-:W-:-:S04]  /*62e0*/  LOP3.LUT R75, R71, 0x80000000, R17, 0x48, !PT ;  /* 0x80000000474b7812 */ /* 0x000fc800078e4811 */
[----:B------:R-:W-:-:S07]  /*62f0*/  LOP3.LUT R73, R75, R73, RZ, 0xfc, !PT ;  /* 0x000000494b497212 */ /* 0x000fce00078efcff */
[----:B------:R-:W-:Y:S05]  /*6300*/  @!P0 BRA `(.L_x_120) ;  /* 0x00000000007c8947 */ /* 0x000fea0003800000 */
[----:B------:R-:W-:Y:S01]  /*6310*/  IMAD.MOV R17, RZ, RZ, -R77 ;  /* 0x000000ffff117224 */ /* 0x000fe200078e0a4d */
[----:B------:R-:W-:Y:S01]  /*6320*/  DMUL.RP R72, R80, R72 ;  /* 0x0000004850487228 */ /* 0x000fe20000008000 */
[----:B------:R-:W-:-:S06]  /*6330*/  IMAD.MOV.U32 R16, RZ, RZ, RZ ;  /* 0x000000ffff107224 */ /* 0x000fcc00078e00ff */
[----:B------:R-:W-:-:S03]  /*6340*/  DFMA R16, R78, -R16, R80 ;  /* 0x800000104e10722b */ /* 0x000fc60000000050 */
[----:B------:R-:W-:-:S03]  /*6350*/  LOP3.LUT R75, R73, R75, RZ, 0x3c, !PT ;  /* 0x0000004b494b7212 */ /* 0x000fc600078e3cff */
[----:B------:R-:W-:-:S04]  /*6360*/  IADD3 R16, PT, PT, -R77, -0x43300000, RZ ;  /* 0xbcd000004d107810 */ /* 0x000fc80007ffe1ff */
[----:B------:R-:W-:-:S04]  /*6370*/  FSETP.NEU.AND P0, PT, |R17|, R16, PT ;  /* 0x000000101100720b */ /* 0x000fc80003f0d200 */
[----:B------:R-:W-:Y:S02]  /*6380*/  FSEL R78, R72, R78, !P0 ;  /* 0x0000004e484e7208 */ /* 0x000fe40004000000 */
[----:B------:R-:W-:Y:S01]  /*6390*/  FSEL R79, R75, R79, !P0 ;  /* 0x0000004f4b4f7208 */ /* 0x000fe20004000000 */
[----:B------:R-:W-:Y:S06]  /*63a0*/  BRA `(.L_x_120) ;  /* 0x0000000000547947 */ /* 0x000fec0003800000 */
.L_x_119:
[----:B------:R-:W-:-:S14]  /*63b0*/  DSETP.NAN.AND P0, PT, R72, R72, PT ;  /* 0x000000484800722a */ /* 0x000fdc0003f08000 */
[----:B------:R-:W-:Y:S05]  /*63c0*/  @P0 BRA `(.L_x_121) ;  /* 0x0000000000440947 */ /* 0x000fea0003800000 */
[----:B------:R-:W-:-:S14]  /*63d0*/  DSETP.NAN.AND P0, PT, R16, R16, PT ;  /* 0x000000101000722a */ /* 0x000fdc0003f08000 */
[----:B------:R-:W-:Y:S05]  /*63e0*/  @P0 BRA `(.L_x_122) ;  /* 0x0000000000300947 */ /* 0x000fea0003800000 */
[----:B------:R-:W-:Y:S01]  /*63f0*/  ISETP.NE.AND P0, PT, R84, R77, PT ;  /* 0x0000004d5400720c */ /* 0x000fe20003f05270 */
[----:B------:R-:W-:Y:S02]  /*6400*/  IMAD.MOV.U32 R78, RZ, RZ, 0x0 ;  /* 0x00000000ff4e7424 */ /* 0x000fe400078e00ff */
[----:B------:R-:W-:-:S10]  /*6410*/  IMAD.MOV.U32 R79, RZ, RZ, -0x80000 ;  /* 0xfff80000ff4f7424 */ /* 0x000fd400078e00ff */
[----:B------:R-:W-:Y:S05]  /*6420*/  @!P0 BRA `(.L_x_120) ;  /* 0x0000000000348947 */ /* 0x000fea0003800000 */
[----:B------:R-:W-:Y:S02]  /*6430*/  ISETP.NE.AND P0, PT, R84, 0x7ff00000, PT ;  /* 0x7ff000005400780c */ /* 0x000fe40003f05270 */
[----:B------:R-:W-:Y:S02]  /*6440*/  LOP3.LUT R79, R73, 0x80000000, R17, 0x48, !PT ;  /* 0x80000000494f7812 */ /* 0x000fe400078e4811 */
[----:B------:R-:W-:-:S13]  /*6450*/  ISETP.EQ.OR P0, PT, R77, RZ, !P0 ;  /* 0x000000ff4d00720c */ /* 0x000fda0004702670 */
[----:B------:R-:W-:Y:S01]  /*6460*/  @P0 LOP3.LUT R16, R79, 0x7ff00000, RZ, 0xfc, !PT ;  /* 0x7ff000004f100812 */ /* 0x000fe200078efcff */
[----:B------:R-:W-:Y:S02]  /*6470*/  @!P0 IMAD.MOV.U32 R78, RZ, RZ, RZ ;  /* 0x000000ffff4e8224 */ /* 0x000fe400078e00ff */
[----:B------:R-:W-:Y:S02]  /*6480*/  @P0 IMAD.MOV.U32 R78, RZ, RZ, RZ ;  /* 0x000000ffff4e0224 */ /* 0x000fe400078e00ff */
[----:B------:R-:W-:Y:S01]  /*6490*/  @P0 IMAD.MOV.U32 R79, RZ, RZ, R16 ;  /* 0x000000ffff4f0224 */ /* 0x000fe200078e0010 */
[----:B------:R-:W-:Y:S06]  /*64a0*/  BRA `(.L_x_120) ;  /* 0x0000000000147947 */ /* 0x000fec0003800000 */
.L_x_122:
[----:B------:R-:W-:Y:S01]  /*64b0*/  LOP3.LUT R79, R17, 0x80000, RZ, 0xfc, !PT ;  /* 0x00080000114f7812 */ /* 0x000fe200078efcff */
[----:B------:R-:W-:Y:S01]  /*64c0*/  IMAD.MOV.U32 R78, RZ, RZ, R16 ;  /* 0x000000ffff4e7224 */ /* 0x000fe200078e0010 */
[----:B------:R-:W-:Y:S06]  /*64d0*/  BRA `(.L_x_120) ;  /* 0x0000000000087947 */ /* 0x000fec0003800000 */
.L_x_121:
[----:B------:R-:W-:Y:S01]  /*64e0*/  LOP3.LUT R79, R73, 0x80000, RZ, 0xfc, !PT ;  /* 0x00080000494f7812 */ /* 0x000fe200078efcff */
[----:B------:R-:W-:-:S07]  /*64f0*/  IMAD.MOV.U32 R78, RZ, RZ, R72 ;  /* 0x000000ffff4e7224 */ /* 0x000fce00078e0048 */
.L_x_120:
[----:B------:R-:W-:Y:S05]  /*6500*/  BSYNC.RECONVERGENT B4 ;  /* 0x0000000000047941 */ /* 0x000fea0003800200 */
.L_x_118:
[----:B------:R-:W-:Y:S01]  /*6510*/  MOV R77, 0x0 ;  /* 0x00000000004d7802 */ /* 0x000fe20000000f00 */
[----:B------:R-:W-:Y:S02]  /*6520*/  IMAD.MOV.U32 R16, RZ, RZ, R78 ;  /* 0x000000ffff107224 */ /* 0x000fe400078e004e */
[----:B------:R-:W-:Y:S01]  /*6530*/  IMAD.MOV.U32 R17, RZ, RZ, R79 ;  /* 0x000000ffff117224 */ /* 0x000fe200078e004f */
[----:B------:R-:W-:Y:S06]  /*6540*/  RET.REL.NODEC R76 `(_Z9renderGPUP6uchar4ii4Vec3S1_dPK5LightiPK3Trii) ;  /* 0xffffff984cac7950 */ /* 0x000fec0003c3ffff */
        .weak           $__internal_2_$__cuda_sm20_dsqrt_rn_f64_mediumpath_v1
        .type           $__internal_2_$__cuda_sm20_dsqrt_rn_f64_mediumpath_v1,@function
        .size           $__internal_2_$__cuda_sm20_dsqrt_rn_f64_mediumpath_v1,($_Z9renderGPUP6uchar4ii4Vec3S1_dPK5LightiPK3Trii$__internal_trig_reduction_slowpathd - $__internal_2_$__cuda_sm20_dsqrt_rn_f64_mediumpath_v1)
$__internal_2_$__cuda_sm20_dsqrt_rn_f64_mediumpath_v1:
[----:B------:R-:W-:Y:S01]  /*6550*/  ISETP.GE.U32.AND P0, PT, R16, -0x3400000, PT ;  /* 0xfcc000001000780c */ /* 0x000fe20003f06070 */
[----:B------:R-:W-:Y:S01]  /*6560*/  BSSY.RECONVERGENT B1, `(.L_x_123) ;  /* 0x0000024000017945 */ /* 0x000fe20003800200 */
[----:B------:R-:W-:-:S11]  /*6570*/  IMAD.MOV.U32 R16, RZ, RZ, R82 ;  /* 0x000000ffff107224 */ /* 0x000fd600078e0052 */
[----:B------:R-:W-:Y:S05]  /*6580*/  @!P0 BRA `(.L_x_124) ;  /* 0x0000000000208947 */ /* 0x000fea0003800000 */
[----:B------:R-:W-:-:S10]  /*6590*/  DFMA.RM R18, R18, R20, R80 ;  /* 0x000000141212722b */ /* 0x000fd40000004050 */
[----:B------:R-:W-:-:S05]  /*65a0*/  IADD3 R20, P0, PT, R18, 0x1, RZ ;  /* 0x0000000112147810 */ /* 0x000fca0007f1e0ff */
[----:B------:R-:W-:-:S06]  /*65b0*/  IMAD.X R21, RZ, RZ, R19, P0 ;  /* 0x000000ffff157224 */ /* 0x000fcc00000e0613 */
[----:B------:R-:W-:-:S08]  /*65c0*/  DFMA.RP R16, -R18, R20, R16 ;  /* 0x000000141210722b */ /* 0x000fd00000008110 */
[----:B------:R-:W-:-:S06]  /*65d0*/  DSETP.GT.AND P0, PT, R16, RZ, PT ;  /* 0x000000ff1000722a */ /* 0x000fcc0003f04000 */
[----:B------:R-:W-:Y:S02]  /*65e0*/  FSEL R18, R20, R18, P0 ;  /* 0x0000001214127208 */ /* 0x000fe40000000000 */
[----:B------:R-:W-:Y:S01]  /*65f0*/  FSEL R19, R21, R19, P0 ;  /* 0x0000001315137208 */ /* 0x000fe20000000000 */
[----:B------:R-:W-:Y:S06]  /*6600*/  BRA `(.L_x_125) ;  /* 0x0000000000647947 */ /* 0x000fec0003800000 */
.L_x_124:
[----:B------:R-:W-:-:S14]  /*6610*/  DSETP.NE.AND P0, PT, R16, RZ, PT ;  /* 0x000000ff1000722a */ /* 0x000fdc0003f05000 */
[----:B------:R-:W-:Y:S05]  /*6620*/  @!P0 BRA `(.L_x_126) ;  /* 0x0000000000588947 */ /* 0x000fea0003800000 */
[----:B------:R-:W-:-:S13]  /*6630*/  ISETP.GE.AND P0, PT, R17, RZ, PT ;  /* 0x000000ff1100720c */ /* 0x000fda0003f06270 */
[----:B------:R-:W-:Y:S02]  /*6640*/  @!P0 IMAD.MOV.U32 R18, RZ, RZ, 0x0 ;  /* 0x00000000ff128424 */ /* 0x000fe400078e00ff */
[----:B------:R-:W-:Y:S01]  /*6650*/  @!P0 IMAD.MOV.U32 R19, RZ, RZ, -0x80000 ;  /* 0xfff80000ff138424 */ /* 0x000fe200078e00ff */
[----:B------:R-:W-:Y:S06]  /*6660*/  @!P0 BRA `(.L_x_125) ;  /* 0x00000000004c8947 */ /* 0x000fec0003800000 */
[----:B------:R-:W-:-:S13]  /*6670*/  ISETP.GT.AND P0, PT, R17, 0x7fefffff, PT ;  /* 0x7fefffff1100780c */ /* 0x000fda0003f04270 */
[----:B------:R-:W-:Y:S05]  /*6680*/  @P0 BRA `(.L_x_126) ;  /* 0x0000000000400947 */ /* 0x000fea0003800000 */
[----:B------:R-:W-:Y:S01]  /*6690*/  DMUL R16, R16, 8.11296384146066816958e+31 ;  /* 0x4690000010107828 */ /* 0x000fe20000000000 */
[----:B------:R-:W-:Y:S02]  /*66a0*/  IMAD.MOV.U32 R20, RZ, RZ, RZ ;  /* 0x000000ffff147224 */ /* 0x000fe400078e00ff */
[----:B------:R-:W-:Y:S02]  /*66b0*/  IMAD.MOV.U32 R80, RZ, RZ, 0x0 ;  /* 0x00000000ff507424 */ /* 0x000fe400078e00ff */
[----:B------:R-:W-:Y:S01]  /*66c0*/  IMAD.MOV.U32 R81, RZ, RZ, 0x3fd80000 ;  /* 0x3fd80000ff517424 */ /* 0x000fe200078e00ff */
[----:B------:R-:W0:Y:S02]  /*66d0*/  MUFU.RSQ64H R21, R17 ;  /* 0x0000001100157308 */ /* 0x000e240000001c00 */
[----:B0-----:R-:W-:-:S08]  /*66e0*/  DMUL R18, R20, R20 ;  /* 0x0000001414127228 */ /* 0x001fd00000000000 */
[----:B------:R-:W-:-:S08]  /*66f0*/  DFMA R18, R16, -R18, 1 ;  /* 0x3ff000001012742b */ /* 0x000fd00000000812 */
[----:B------:R-:W-:Y:S02]  /*6700*/  DFMA R80, R18, R80, 0.5 ;  /* 0x3fe000001250742b */ /* 0x000fe40000000050 */
[----:B------:R-:W-:-:S08]  /*6710*/  DMUL R18, R20, R18 ;  /* 0x0000001214127228 */ /* 0x000fd00000000000 */
[----:B------:R-:W-:-:S08]  /*6720*/  DFMA R80, R80, R18, R20 ;  /* 0x000000125050722b */ /* 0x000fd00000000014 */
[----:B------:R-:W-:Y:S02]  /*6730*/  DMUL R18, R16, R80 ;  /* 0x0000005010127228 */ /* 0x000fe40000000000 */
[----:B------:R-:W-:-:S06]  /*6740*/  VIADD R81, R81, 0xfff00000 ;  /* 0xfff0000051517836 */ /* 0x000fcc0000000000 */
[----:B------:R-:W-:-:S08]  /*6750*/  DFMA R20, R18, -R18, R16 ;  /* 0x800000121214722b */ /* 0x000fd00000000010 */
[----:B------:R-:W-:-:S10]  /*6760*/  DFMA R18, R80, R20, R18 ;  /* 0x000000145012722b */ /* 0x000fd40000000012 */
[----:B------:R-:W-:Y:S01]  /*6770*/  VIADD R19, R19, 0xfcb00000 ;  /* 0xfcb0000013137836 */ /* 0x000fe20000000000 */
[----:B------:R-:W-:Y:S06]  /*6780*/  BRA `(.L_x_125) ;  /* 0x0000000000047947 */ /* 0x000fec0003800000 */
.L_x_126:
[----:B------:R-:W-:-:S11]  /*6790*/  DADD R18, R16, R16 ;  /* 0x0000000010127229 */ /* 0x000fd60000000010 */
.L_x_125:
[----:B------:R-:W-:Y:S05]  /*67a0*/  BSYNC.RECONVERGENT B1 ;  /* 0x0000000000017941 */ /* 0x000fea0003800200 */
.L_x_123:
[----:B------:R-:W-:Y:S02]  /*67b0*/  IMAD.MOV.U32 R16, RZ, RZ, R0 ;  /* 0x000000ffff107224 */ /* 0x000fe400078e0000 */
[----:B------:R-:W-:-:S04]  /*67c0*/  IMAD.MOV.U32 R17, RZ, RZ, 0x0 ;  /* 0x00000000ff117424 */ /* 0x000fc800078e00ff */
[----:B------:R-:W-:Y:S05]  /*67d0*/  RET.REL.NODEC R16 `(_Z9renderGPUP6uchar4ii4Vec3S1_dPK5LightiPK3Trii) ;  /* 0xffffff9810087950 */ /* 0x000fea0003c3ffff */
        .type           $_Z9renderGPUP6uchar4ii4Vec3S1_dPK5LightiPK3Trii$__internal_trig_reduction_slowpathd,@function
        .size           $_Z9renderGPUP6uchar4ii4Vec3S1_dPK5LightiPK3Trii$__internal_trig_reduction_slowpathd,(.L_x_138 - $_Z9renderGPUP6uchar4ii4Vec3S1_dPK5LightiPK3Trii$__internal_trig_reduction_slowpathd)
$_Z9renderGPUP6uchar4ii4Vec3S1_dPK5LightiPK3Trii$__internal_trig_reduction_slowpathd:
[----:B------:R-:W-:Y:S01]  /*67e0*/  SHF.R.U32.HI R21, RZ, 0x14, R50 ;  /* 0x00000014ff157819 */ /* 0x000fe20000011632 */
[----:B------:R-:W-:Y:S02]  /*67f0*/  IMAD.MOV.U32 R16, RZ, RZ, R0 ;  /* 0x000000ffff107224 */ /* 0x000fe400078e0000 */
[----:B------:R-:W-:Y:S01]  /*6800*/  IMAD.MOV.U32 R15, RZ, RZ, R50 ;  /* 0x000000ffff0f7224 */ /* 0x000fe200078e0032 */
[----:B------:R-:W-:Y:S01]  /*6810*/  LOP3.LUT R13, R21, 0x7ff, RZ, 0xc0, !PT ;  /* 0x000007ff150d7812 */ /* 0x000fe200078ec0ff */
[----:B------:R-:W-:-:S03]  /*6820*/  IMAD.MOV.U32 R0, RZ, RZ, RZ ;  /* 0x000000ffff007224 */ /* 0x000fc600078e00ff */
[----:B------:R-:W-:-:S13]  /*6830*/  ISETP.NE.AND P0, PT, R13, 0x7ff, PT ;  /* 0x000007ff0d00780c */ /* 0x000fda0003f05270 */
[----:B------:R-:W-:Y:S05]  /*6840*/  @!P0 BRA `(.L_x_127) ;  /* 0x0000000800408947 */ /* 0x000fea0003800000 */
[----:B------:R-:W-:Y:S01]  /*6850*/  VIADD R0, R13, 0xfffffc00 ;  /* 0xfffffc000d007836 */ /* 0x000fe20000000000 */
[----:B------:R-:W-:Y:S01]  /*6860*/  BSSY.RECONVERGENT B3, `(.L_x_128) ;  /* 0x000002d000037945 */ /* 0x000fe20003800200 */
[----:B------:R-:W-:-:S03]  /*6870*/  CS2R R56, SRZ ;  /* 0x0000000000387805 */ /* 0x000fc6000001ff00 */
[----:B------:R-:W-:Y:S02]  /*6880*/  SHF.R.U32.HI R54, RZ, 0x6, R0 ;  /* 0x00000006ff367819 */ /* 0x000fe40000011600 */
[----:B------:R-:W-:Y:S02]  /*6890*/  ISETP.GE.U32.AND P0, PT, R0, 0x80, PT ;  /* 0x000000800000780c */ /* 0x000fe40003f06070 */
[C---:B------:R-:W-:Y:S02]  /*68a0*/  IADD3 R0, PT, PT, -R54.reuse, 0x13, RZ ;  /* 0x0000001336007810 */ /* 0x040fe40007ffe1ff */
[----:B------:R-:W-:Y:S02]  /*68b0*/  IADD3 R13, PT, PT, -R54, 0xf, RZ ;  /* 0x0000000f360d7810 */ /* 0x000fe40007ffe1ff */
[----:B------:R-:W-:-:S04]  /*68c0*/  SEL R55, R0, 0x12, P0 ;  /* 0x0000001200377807 */ /* 0x000fc80000000000 */
[----:B------:R-:W-:-:S13]  /*68d0*/  ISETP.GE.AND P0, PT, R13, R55, PT ;  /* 0x000000370d00720c */ /* 0x000fda0003f06270 */
[----:B------:R-:W-:Y:S05]  /*68e0*/  @P0 BRA `(.L_x_129) ;  /* 0x0000000000900947 */ /* 0x000fea0003800000 */
[----:B------:R-:W0:Y:S01]  /*68f0*/  LDC.64 R60, c[0x0][0x358] ;  /* 0x0000d600ff3c7b82 */ /* 0x000e220000000a00 */
[C---:B------:R-:W-:Y:S01]  /*6900*/  SHF.L.U64.HI R14, R16.reuse, 0xb, R15 ;  /* 0x0000000b100e7819 */ /* 0x040fe2000001020f */
[----:B------:R-:W-:Y:S01]  /*6910*/  BSSY.RECONVERGENT B4, `(.L_x_130) ;  /* 0x0000020000047945 */ /* 0x000fe20003800200 */
[----:B------:R-:W-:Y:S01]  /*6920*/  IMAD.SHL.U32 R51, R16, 0x800, RZ ;  /* 0x0000080010337824 */ /* 0x000fe200078e00ff */
[----:B------:R-:W-:Y:S01]  /*6930*/  IADD3 R0, PT, PT, RZ, -R54, -R55 ;  /* 0x80000036ff007210 */ /* 0x000fe20007ffe837 */
[----:B------:R-:W-:Y:S01]  /*6940*/  IMAD.MOV.U32 R18, RZ, RZ, RZ ;  /* 0x000000ffff127224 */ /* 0x000fe200078e00ff */
[----:B------:R-:W-:Y:S02]  /*6950*/  CS2R R56, SRZ ;  /* 0x0000000000387805 */ /* 0x000fe4000001ff00 */
[----:B------:R-:W-:-:S07]  /*6960*/  LOP3.LUT R59, R14, 0x80000000, RZ, 0xfc, !PT ;  /* 0x800000000e3b7812 */ /* 0x000fce00078efcff */
.L_x_131:
[----:B------:R-:W1:Y:S01]  /*6970*/  LDC.64 R14, c[0x4][RZ] ;  /* 0x01000000ff0e7b82 */ /* 0x000e620000000a00 */
[----:B0-----:R-:W-:Y:S02]  /*6980*/  R2UR UR6, R60 ;  /* 0x000000003c0672ca */ /* 0x001fe400000e0000 */
[----:B------:R-:W-:Y:S01]  /*6990*/  R2UR UR7, R61 ;  /* 0x000000003d0772ca */ /* 0x000fe200000e0000 */
[----:B-1----:R-:W-:-:S12]  /*69a0*/  IMAD.WIDE R14, R13, 0x8, R14 ;  /* 0x000000080d0e7825 */ /* 0x002fd800078e020e */
[----:B------:R-:W2:Y:S01]  /*69b0*/  LDG.E.64.CONSTANT R14, desc[UR6][R14.64] ;  /* 0x000000060e0e7981 */ /* 0x000ea2000c1e9b00 */
[----:B------:R-:W-:Y:S02]  /*69c0*/  VIADD R0, R0, 0x1 ;  /* 0x0000000100007836 */ /* 0x000fe40000000000 */
[----:B------:R-:W-:Y:S02]  /*69d0*/  VIADD R13, R13, 0x1 ;  /* 0x000000010d0d7836 */ /* 0x000fe40000000000 */
[----:B--2---:R-:W-:-:S04]  /*69e0*/  IMAD.WIDE.U32 R16, P2, R14, R51, R56 ;  /* 0x000000330e107225 */ /* 0x004fc80007840038 */
[----:B------:R-:W-:Y:S02]  /*69f0*/  IMAD R19, R14, R59, RZ ;  /* 0x0000003b0e137224 */ /* 0x000fe400078e02ff */
[CC--:B------:R-:W-:Y:S02]  /*6a00*/  IMAD R56, R15.reuse, R51.reuse, RZ ;  /* 0x000000330f387224 */ /* 0x0c0fe400078e02ff */
[----:B------:R-:W-:Y:S01]  /*6a10*/  IMAD.HI.U32 R57, R15, R51, RZ ;  /* 0x000000330f397227 */ /* 0x000fe200078e00ff */
[----:B------:R-:W-:-:S03]  /*6a20*/  IADD3 R17, P0, PT, R19, R17, RZ ;  /* 0x0000001113117210 */ /* 0x000fc60007f1e0ff */
[----:B------:R-:W-:Y:S01]  /*6a30*/  IMAD R19, R18, 0x8, R1 ;  /* 0x0000000812137824 */ /* 0x000fe200078e0201 */
[----:B------:R-:W-:Y:S01]  /*6a40*/  IADD3 R17, P1, PT, R56, R17, RZ ;  /* 0x0000001138117210 */ /* 0x000fe20007f3e0ff */
[----:B------:R-:W-:-:S04]  /*6a50*/  IMAD.HI.U32 R56, R14, R59, RZ ;  /* 0x0000003b0e387227 */ /* 0x000fc800078e00ff */
[----:B------:R-:W-:Y:S01]  /*6a60*/  IMAD.X R14, RZ, RZ, R56, P2 ;  /* 0x000000ffff0e7224 */ /* 0x000fe200010e0638 */
[----:B------:R1:W-:Y:S01]  /*6a70*/  STL.64 [R19], R16 ;  /* 0x0000001013007387 */ /* 0x0003e20000100a00 */
[----:B------:R-:W-:-:S03]  /*6a80*/  IMAD.HI.U32 R58, R15, R59, RZ ;  /* 0x0000003b0f3a7227 */ /* 0x000fc600078e00ff */
[----:B------:R-:W-:Y:S01]  /*6a90*/  IADD3.X R14, P0, PT, R57, R14, RZ, P0, !PT ;  /* 0x0000000e390e7210 */ /* 0x000fe2000071e4ff */
[----:B------:R-:W-:Y:S02]  /*6aa0*/  IMAD R15, R15, R59, RZ ;  /* 0x0000003b0f0f7224 */ /* 0x000fe400078e02ff */
[----:B------:R-:W-:-:S03]  /*6ab0*/  VIADD R18, R18, 0x1 ;  /* 0x0000000112127836 */ /* 0x000fc60000000000 */
[----:B------:R-:W-:Y:S01]  /*6ac0*/  IADD3.X R56, P1, PT, R15, R14, RZ, P1, !PT ;  /* 0x0000000e0f387210 */ /* 0x000fe20000f3e4ff */
[----:B------:R-:W-:Y:S01]  /*6ad0*/  IMAD.X R14, RZ, RZ, R58, P0 ;  /* 0x000000ffff0e7224 */ /* 0x000fe200000e063a */
[----:B------:R-:W-:-:S04]  /*6ae0*/  ISETP.NE.AND P0, PT, R0, -0xf, PT ;  /* 0xfffffff10000780c */ /* 0x000fc80003f05270 */
[----:B------:R-:W-:-:S09]  /*6af0*/  IADD3.X R57, PT, PT, RZ, R14, RZ, P1, !PT ;  /* 0x0000000eff397210 */ /* 0x000fd20000ffe4ff */
[----:B-1----:R-:W-:Y:S05]  /*6b00*/  @P0 BRA `(.L_x_131) ;  /* 0xfffffffc00980947 */ /* 0x002fea000383ffff */
[----:B------:R-:W-:Y:S05]  /*6b10*/  BSYNC.RECONVERGENT B4 ;  /* 0x0000000000047941 */ /* 0x000fea0003800200 */
.L_x_130:
[----:B------:R-:W-:-:S07]  /*6b20*/  IMAD.MOV.U32 R13, RZ, RZ, R55 ;  /* 0x000000ffff0d7224 */ /* 0x000fce00078e0037 */
.L_x_129:
[----:B------:R-:W-:Y:S05]  /*6b30*/  BSYNC.RECONVERGENT B3 ;  /* 0x0000000000037941 */ /* 0x000fea0003800200 */
.L_x_128:
[----:B------:R-:W-:Y:S01]  /*6b40*/  LOP3.LUT P0, R61, R21, 0x3f, RZ, 0xc0, !PT ;  /* 0x0000003f153d7812 */ /* 0x000fe2000780c0ff */
[----:B------:R-:W-:-:S04]  /*6b50*/  IMAD.IADD R0, R54, 0x1, R13 ;  /* 0x0000000136007824 */ /* 0x000fc800078e020d */
[----:B------:R-:W-:-:S05]  /*6b60*/  IMAD.U32 R59, R0, 0x8, R1 ;  /* 0x00000008003b7824 */ /* 0x000fca00078e0001 */
[----:B------:R0:W-:Y:S04]  /*6b70*/  STL.64 [R59+-0x78], R56 ;  /* 0xffff88383b007387 */ /* 0x0001e80000100a00 */
[----:B------:R-:W2:Y:S04]  /*6b80*/  @P0 LDL.64 R16, [R1+0x8] ;  /* 0x0000080001100983 */ /* 0x000ea80000100a00 */
[----:B------:R-:W3:Y:S04]  /*6b90*/  LDL.64 R54, [R1+0x10] ;  /* 0x0000100001367983 */ /* 0x000ee80000100a00 */
[----:B------:R-:W4:Y:S01]  /*6ba0*/  LDL.64 R14, [R1+0x18] ;  /* 0x00001800010e7983 */ /* 0x000f220000100a00 */
[----:B------:R-:W-:Y:S01]  /*6bb0*/  @P0 LOP3.LUT R0, R61, 0x3f, RZ, 0x3c, !PT ;  /* 0x0000003f3d000812 */ /* 0x000fe200078e3cff */
[----:B------:R-:W-:Y:S01]  /*6bc0*/  BSSY.RECONVERGENT B3, `(.L_x_132) ;  /* 0x0000034000037945 */ /* 0x000fe20003800200 */
[----:B--2---:R-:W-:-:S02]  /*6bd0*/  @P0 SHF.R.U64 R13, R16, 0x1, R17 ;  /* 0x00000001100d0819 */ /* 0x004fc40000001211 */
[----:B------:R-:W-:Y:S02]  /*6be0*/  @P0 SHF.R.U32.HI R17, RZ, 0x1, R17 ;  /* 0x00000001ff110819 */ /* 0x000fe40000011611 */
[CC--:B---3--:R-:W-:Y:S02]  /*6bf0*/  @P0 SHF.L.U32 R18, R54.reuse, R61.reuse, RZ ;  /* 0x0000003d36120219 */ /* 0x0c8fe400000006ff */
[----:B------:R-:W-:Y:S02]  /*6c00*/  @P0 SHF.R.U64 R13, R13, R0, R17 ;  /* 0x000000000d0d0219 */ /* 0x000fe40000001211 */
[--C-:B------:R-:W-:Y:S02]  /*6c10*/  @P0 SHF.R.U32.HI R51, RZ, 0x1, R55.reuse ;  /* 0x00000001ff330819 */ /* 0x100fe40000011637 */
[C-C-:B------:R-:W-:Y:S02]  /*6c20*/  @P0 SHF.R.U64 R21, R54.reuse, 0x1, R55.reuse ;  /* 0x0000000136150819 */ /* 0x140fe40000001237 */
[----:B------:R-:W-:-:S02]  /*6c30*/  @P0 SHF.L.U64.HI R19, R54, R61, R55 ;  /* 0x0000003d36130219 */ /* 0x000fc40000010237 */
[-C--:B------:R-:W-:Y:S02]  /*6c40*/  @P0 SHF.R.U32.HI R16, RZ, R0.reuse, R17 ;  /* 0x00000000ff100219 */ /* 0x080fe40000011611 */
[----:B------:R-:W-:Y:S02]  /*6c50*/  @P0 LOP3.LUT R54, R18, R13, RZ, 0xfc, !PT ;  /* 0x0000000d12360212 */ /* 0x000fe400078efcff */
[-C--:B----4-:R-:W-:Y:S02]  /*6c60*/  @P0 SHF.L.U32 R17, R14, R61.reuse, RZ ;  /* 0x0000003d0e110219 */ /* 0x090fe400000006ff */
[----:B0-----:R-:W-:Y:S02]  /*6c70*/  @P0 SHF.R.U64 R56, R21, R0, R51 ;  /* 0x0000000015380219 */ /* 0x001fe40000001233 */
[----:B------:R-:W-:Y:S01]  /*6c80*/  @P0 LOP3.LUT R55, R19, R16, RZ, 0xfc, !PT ;  /* 0x0000001013370212 */ /* 0x000fe200078efcff */
[----:B------:R-:W-:Y:S01]  /*6c90*/  IMAD.SHL.U32 R19, R54, 0x4, RZ ;  /* 0x0000000436137824 */ /* 0x000fe200078e00ff */
[----:B------:R-:W-:-:S02]  /*6ca0*/  @P0 SHF.L.U64.HI R13, R14, R61, R15 ;  /* 0x0000003d0e0d0219 */ /* 0x000fc4000001020f */
[----:B------:R-:W-:Y:S02]  /*6cb0*/  @P0 LOP3.LUT R14, R17, R56, RZ, 0xfc, !PT ;  /* 0x00000038110e0212 */ /* 0x000fe400078efcff */
[----:B------:R-:W-:Y:S02]  /*6cc0*/  @P0 SHF.R.U32.HI R0, RZ, R0, R51 ;  /* 0x00000000ff000219 */ /* 0x000fe40000011633 */
[----:B------:R-:W-:Y:S02]  /*6cd0*/  SHF.L.U64.HI R56, R54, 0x2, R55 ;  /* 0x0000000236387819 */ /* 0x000fe40000010237 */
[----:B------:R-:W-:Y:S02]  /*6ce0*/  @P0 LOP3.LUT R15, R13, R0, RZ, 0xfc, !PT ;  /* 0x000000000d0f0212 */ /* 0x000fe400078efcff */
[----:B------:R-:W-:Y:S02]  /*6cf0*/  SHF.L.W.U32.HI R55, R55, 0x2, R14 ;  /* 0x0000000237377819 */ /* 0x000fe40000010e0e */
[----:B------:R-:W-:-:S02]  /*6d00*/  IADD3 RZ, P0, PT, RZ, -R19, RZ ;  /* 0x80000013ffff7210 */ /* 0x000fc40007f1e0ff */
[----:B------:R-:W-:Y:S02]  /*6d10*/  LOP3.LUT R13, RZ, R56, RZ, 0x33, !PT ;  /* 0x00000038ff0d7212 */ /* 0x000fe400078e33ff */
[----:B------:R-:W-:Y:S02]  /*6d20*/  SHF.L.W.U32.HI R0, R14, 0x2, R15 ;  /* 0x000000020e007819 */ /* 0x000fe40000010e0f */
[----:B------:R-:W-:Y:S02]  /*6d30*/  LOP3.LUT R14, RZ, R55, RZ, 0x33, !PT ;  /* 0x00000037ff0e7212 */ /* 0x000fe400078e33ff */
[----:B------:R-:W-:Y:S02]  /*6d40*/  IADD3.X R13, P0, PT, RZ, R13, RZ, P0, !PT ;  /* 0x0000000dff0d7210 */ /* 0x000fe4000071e4ff */
[----:B------:R-:W-:Y:S02]  /*6d50*/  LOP3.LUT R16, RZ, R0, RZ, 0x33, !PT ;  /* 0x00000000ff107212 */ /* 0x000fe400078e33ff */
[----:B------:R-:W-:-:S02]  /*6d60*/  IADD3.X R14, P1, PT, RZ, R14, RZ, P0, !PT ;  /* 0x0000000eff0e7210 */ /* 0x000fc4000073e4ff */
[----:B------:R-:W-:-:S03]  /*6d70*/  ISETP.GT.U32.AND P2, PT, R55, -0x1, PT ;  /* 0xffffffff3700780c */ /* 0x000fc60003f44070 */
[----:B------:R-:W-:Y:S01]  /*6d80*/  IMAD.X R17, RZ, RZ, R16, P1 ;  /* 0x000000ffff117224 */ /* 0x000fe200008e0610 */
[----:B------:R-:W-:-:S04]  /*6d90*/  ISETP.GT.AND.EX P0, PT, R0, -0x1, PT, P2 ;  /* 0xffffffff0000780c */ /* 0x000fc80003f04320 */
[----:B------:R-:W-:Y:S02]  /*6da0*/  SEL R21, R0, R17, P0 ;  /* 0x0000001100157207 */ /* 0x000fe40000000000 */
[----:B------:R-:W-:Y:S02]  /*6db0*/  SEL R54, R55, R14, P0 ;  /* 0x0000000e37367207 */ /* 0x000fe40000000000 */
[----:B------:R-:W-:Y:S02]  /*6dc0*/  ISETP.NE.U32.AND P1, PT, R21, RZ, PT ;  /* 0x000000ff1500720c */ /* 0x000fe40003f25070 */
[----:B------:R-:W-:Y:S02]  /*6dd0*/  SEL R56, R56, R13, P0 ;  /* 0x0000000d38387207 */ /* 0x000fe40000000000 */
[----:B------:R-:W-:Y:S01]  /*6de0*/  SEL R14, R54, R21, !P1 ;  /* 0x00000015360e7207 */ /* 0x000fe20004800000 */
[----:B------:R-:W-:-:S05]  /*6df0*/  @!P0 IMAD.MOV R19, RZ, RZ, -R19 ;  /* 0x000000ffff138224 */ /* 0x000fca00078e0a13 */
[----:B------:R-:W0:Y:S02]  /*6e00*/  FLO.U32 R14, R14 ;  /* 0x0000000e000e7300 */ /* 0x000e2400000e0000 */
[C---:B0-----:R-:W-:Y:S02]  /*6e10*/  IADD3 R16, PT, PT, -R14.reuse, 0x1f, RZ ;  /* 0x0000001f0e107810 */ /* 0x041fe40007ffe1ff */
[----:B------:R-:W-:-:S03]  /*6e20*/  IADD3 R18, PT, PT, -R14, 0x3f, RZ ;  /* 0x0000003f0e127810 */ /* 0x000fc60007ffe1ff */
[----:B------:R-:W-:-:S05]  /*6e30*/  @P1 IMAD.MOV R18, RZ, RZ, R16 ;  /* 0x000000ffff121224 */ /* 0x000fca00078e0210 */
[----:B------:R-:W-:-:S13]  /*6e40*/  ISETP.NE.AND P1, PT, R18, RZ, PT ;  /* 0x000000ff1200720c */ /* 0x000fda0003f25270 */
[----:B------:R-:W-:Y:S05]  /*6e50*/  @!P1 BRA `(.L_x_133) ;  /* 0x0000000000289947 */ /* 0x000fea0003800000 */
[--C-:B------:R-:W-:Y:S02]  /*6e60*/  SHF.R.U64 R17, R19, 0x1, R56.reuse ;  /* 0x0000000113117819 */ /* 0x100fe40000001238 */
[C---:B------:R-:W-:Y:S02]  /*6e70*/  LOP3.LUT R13, R18.reuse, 0x3f, RZ, 0xc0, !PT ;  /* 0x0000003f120d7812 */ /* 0x040fe400078ec0ff */
[----:B------:R-:W-:Y:S02]  /*6e80*/  SHF.R.U32.HI R19, RZ, 0x1, R56 ;  /* 0x00000001ff137819 */ /* 0x000fe40000011638 */
[----:B------:R-:W-:Y:S02]  /*6e90*/  LOP3.LUT R14, R18, 0x3f, RZ, 0xc, !PT ;  /* 0x0000003f120e7812 */ /* 0x000fe400078e0cff */
[CC--:B------:R-:W-:Y:S02]  /*6ea0*/  SHF.L.U64.HI R21, R54.reuse, R13.reuse, R21 ;  /* 0x0000000d36157219 */ /* 0x0c0fe40000010215 */
[----:B------:R-:W-:-:S02]  /*6eb0*/  SHF.L.U32 R16, R54, R13, RZ ;  /* 0x0000000d36107219 */ /* 0x000fc400000006ff */
[-CC-:B------:R-:W-:Y:S02]  /*6ec0*/  SHF.R.U64 R13, R17, R14.reuse, R19.reuse ;  /* 0x0000000e110d7219 */ /* 0x180fe40000001213 */
[----:B------:R-:W-:Y:S02]  /*6ed0*/  SHF.R.U32.HI R14, RZ, R14, R19 ;  /* 0x0000000eff0e7219 */ /* 0x000fe40000011613 */
[----:B------:R-:W-:Y:S02]  /*6ee0*/  LOP3.LUT R54, R16, R13, RZ, 0xfc, !PT ;  /* 0x0000000d10367212 */ /* 0x000fe400078efcff */
[----:B------:R-:W-:-:S07]  /*6ef0*/  LOP3.LUT R21, R21, R14, RZ, 0xfc, !PT ;  /* 0x0000000e15157212 */ /* 0x000fce00078efcff */
.L_x_133:
[----:B------:R-:W-:Y:S05]  /*6f00*/  BSYNC.RECONVERGENT B3 ;  /* 0x0000000000037941 */ /* 0x000fea0003800200 */
.L_x_132:
[----:B------:R-:W-:-:S04]  /*6f10*/  IMAD.WIDE.U32 R56, R54, 0x2168c235, RZ ;  /* 0x2168c23536387825 */ /* 0x000fc800078e00ff */
[----:B------:R-:W-:Y:S01]  /*6f20*/  IMAD.MOV.U32 R16, RZ, RZ, R57 ;  /* 0x000000ffff107224 */ /* 0x000fe200078e0039 */
[----:B------:R-:W-:Y:S01]  /*6f30*/  IADD3 RZ, P1, PT, R56, R56, RZ ;  /* 0x0000003838ff7210 */ /* 0x000fe20007f3e0ff */
[----:B------:R-:W-:Y:S02]  /*6f40*/  IMAD.MOV.U32 R17, RZ, RZ, RZ ;  /* 0x000000ffff117224 */ /* 0x000fe400078e00ff */
[----:B------:R-:W-:-:S04]  /*6f50*/  IMAD.HI.U32 R13, R21, -0x36f0255e, RZ ;  /* 0xc90fdaa2150d7827 */ /* 0x000fc800078e00ff */
[----:B------:R-:W-:-:S04]  /*6f60*/  IMAD.WIDE.U32 R16, R54, -0x36f0255e, R16 ;  /* 0xc90fdaa236107825 */ /* 0x000fc800078e0010 */
[----:B------:R-:W-:-:S04]  /*6f70*/  IMAD.WIDE.U32 R16, P2, R21, 0x2168c235, R16 ;  /* 0x2168c23515107825 */ /* 0x000fc80007840010 */
[----:B------:R-:W-:Y:S01]  /*6f80*/  IMAD R21, R21, -0x36f0255e, RZ ;  /* 0xc90fdaa215157824 */ /* 0x000fe200078e02ff */
[----:B------:R-:W-:Y:S01]  /*6f90*/  IADD3.X RZ, P1, PT, R16, R16, RZ, P1, !PT ;  /* 0x0000001010ff7210 */ /* 0x000fe20000f3e4ff */
[----:B------:R-:W-:-:S03]  /*6fa0*/  IMAD.X R13, RZ, RZ, R13, P2 ;  /* 0x000000ffff0d7224 */ /* 0x000fc600010e060d */
[----:B------:R-:W-:-:S04]  /*6fb0*/  IADD3 R14, P2, PT, R21, R17, RZ ;  /* 0x00000011150e7210 */ /* 0x000fc80007f5e0ff */
[C---:B------:R-:W-:Y:S01]  /*6fc0*/  ISETP.GT.U32.AND P3, PT, R14.reuse, RZ, PT ;  /* 0x000000ff0e00720c */ /* 0x040fe20003f64070 */
[----:B------:R-:W-:Y:S01]  /*6fd0*/  IMAD.X R13, RZ, RZ, R13, P2 ;  /* 0x000000ffff0d7224 */ /* 0x000fe200010e060d */
[----:B------:R-:W-:-:S04]  /*6fe0*/  IADD3.X R17, P2, PT, R14, R14, RZ, P1, !PT ;  /* 0x0000000e0e117210 */ /* 0x000fc80000f5e4ff */
[C---:B------:R-:W-:Y:S01]  /*6ff0*/  ISETP.GT.AND.EX P1, PT, R13.reuse, RZ, PT, P3 ;  /* 0x000000ff0d00720c */ /* 0x040fe20003f24330 */
[----:B------:R-:W-:-:S03]  /*7000*/  IMAD.X R16, R13, 0x1, R13, P2 ;  /* 0x000000010d107824 */ /* 0x000fc600010e060d */
[----:B------:R-:W-:Y:S02]  /*7010*/  SEL R17, R17, R14, P1 ;  /* 0x0000000e11117207 */ /* 0x000fe40000800000 */
[----:B------:R-:W-:Y:S02]  /*7020*/  SEL R13, R16, R13, P1 ;  /* 0x0000000d100d7207 */ /* 0x000fe40000800000 */
[----:B------:R-:W-:Y:S02]  /*7030*/  IADD3 R16, P2, PT, R17, 0x1, RZ ;  /* 0x0000000111107810 */ /* 0x000fe40007f5e0ff */
[----:B------:R-:W-:-:S03]  /*7040*/  SEL R19, RZ, 0xffffffff, !P1 ;  /* 0xffffffffff137807 */ /* 0x000fc60004800000 */
[----:B------:R-:W-:Y:S01]  /*7050*/  IMAD.X R17, RZ, RZ, R13, P2 ;  /* 0x000000ffff117224 */ /* 0x000fe200010e060d */
[----:B------:R-:W-:Y:S01]  /*7060*/  LOP3.LUT P1, R13, R50, 0x80000000, RZ, 0xc0, !PT ;  /* 0x80000000320d7812 */ /* 0x000fe2000782c0ff */
[----:B------:R-:W-:Y:S01]  /*7070*/  IMAD.IADD R14, R19, 0x1, -R18 ;  /* 0x00000001130e7824 */ /* 0x000fe200078e0a12 */
[----:B------:R-:W-:Y:S02]  /*7080*/  SHF.R.U32.HI R19, RZ, 0x1e, R15 ;  /* 0x0000001eff137819 */ /* 0x000fe4000001160f */
[----:B------:R-:W-:Y:S01]  /*7090*/  SHF.R.U64 R16, R16, 0xa, R17 ;  /* 0x0000000a10107819 */ /* 0x000fe20000001211 */
[----:B------:R-:W-:Y:S01]  /*70a0*/  IMAD.SHL.U32 R14, R14, 0x100000, RZ ;  /* 0x001000000e0e7824 */ /* 0x000fe200078e00ff */
[----:B------:R-:W-:Y:S02]  /*70b0*/  LEA.HI R0, R0, R19, RZ, 0x1 ;  /* 0x0000001300007211 */ /* 0x000fe400078f08ff */
[----:B------:R-:W-:Y:S02]  /*70c0*/  IADD3 R16, P2, PT, R16, 0x1, RZ ;  /* 0x0000000110107810 */ /* 0x000fe40007f5e0ff */
[----:B------:R-:W-:-:S02]  /*70d0*/  @!P0 LOP3.LUT R13, R13, 0x80000000, RZ, 0x3c, !PT ;  /* 0x800000000d0d8812 */ /* 0x000fc400078e3cff */
[----:B------:R-:W-:Y:S01]  /*70e0*/  LEA.HI.X R17, R17, RZ, RZ, 0x16, P2 ;  /* 0x000000ff11117211 */ /* 0x000fe200010fb4ff */
[----:B------:R-:W-:-:S03]  /*70f0*/  @P1 IMAD.MOV R0, RZ, RZ, -R0 ;  /* 0x000000ffff001224 */ /* 0x000fc600078e0a00 */
[--C-:B------:R-:W-:Y:S02]  /*7100*/  SHF.R.U64 R16, R16, 0x1, R17.reuse ;  /* 0x0000000110107819 */ /* 0x100fe40000001211 */
[----:B------:R-:W-:Y:S02]  /*7110*/  SHF.R.U32.HI R15, RZ, 0x1, R17 ;  /* 0x00000001ff0f7819 */ /* 0x000fe40000011611 */
[----:B------:R-:W-:-:S04]  /*7120*/  IADD3 R16, P2, P3, RZ, RZ, R16 ;  /* 0x000000ffff107210 */ /* 0x000fc80007b5e010 */
[----:B------:R-:W-:-:S04]  /*7130*/  IADD3.X R14, PT, PT, R14, 0x3fe00000, R15, P2, P3 ;  /* 0x3fe000000e0e7810 */ /* 0x000fc800017e640f */
[----:B------:R-:W-:-:S07]  /*7140*/  LOP3.LUT R15, R14, R13, RZ, 0xfc, !PT ;  /* 0x0000000d0e0f7212 */ /* 0x000fce00078efcff */
.L_x_127:
[----:B------:R-:W-:Y:S02]  /*7150*/  IMAD.MOV.U32 R21, RZ, RZ, 0x0 ;  /* 0x00000000ff157424 */ /* 0x000fe400078e00ff */
[----:B------:R-:W-:Y:S02]  /*7160*/  IMAD.MOV.U32 R14, RZ, RZ, R16 ;  /* 0x000000ffff0e7224 */ /* 0x000fe400078e0010 */
[----:B------:R-:W-:Y:S05]  /*7170*/  RET.REL.NODEC R20 `(_Z9renderGPUP6uchar4ii4Vec3S1_dPK5LightiPK3Trii) ;  /* 0xffffff8c14a07950 */ /* 0x000fea0003c3ffff */
.L_x_134:
        /* <DEDUP_REMOVED lines=16> */
.L_x_138:


//--------------------- .nv.global.init           --------------------------
	.section	.nv.global.init,"aw",@progbits
	.align	8
.nv.global.init:
	.type		__cudart_i2opi_d,@object
	.size		__cudart_i2opi_d,(.L_0 - __cudart_i2opi_d)
__cudart_i2opi_d:
        /*0000*/ 	.byte	0x08, 0x5d, 0x8d, 0x1f, 0xb1, 0x5f, 0xfb, 0x6b, 0xea, 0x92, 0x52, 0x8a, 0xf7, 0x39, 0x07, 0x3d
        /* <DEDUP_REMOVED lines=8> */
.L_0:


//--------------------- .nv.shared.reserved.0     --------------------------
	.section	.nv.shared.reserved.0,"aw",@nobits
	.weak		__nv_reservedSMEM_offset_0_alias
	.size		__nv_reservedSMEM_offset_0_alias, 0, 64
	.other		__nv_reservedSMEM_offset_0_alias,@"STO_CUDA_RESERVED_SHARED STV_DEFAULT"
__nv_reservedSMEM_offset_0_alias:
	.zero		0
	.zero		64


//--------------------- .nv.constant0._Z13downsampleGPUPK6uchar4PS_iii --------------------------
	.section	.nv.constant0._Z13downsampleGPUPK6uchar4PS_iii,"a",@progbits
	.sectionflags	@""
	.align	4
.nv.constant0._Z13downsampleGPUPK6uchar4PS_iii:
	.zero		924


//--------------------- .nv.constant0._Z9renderGPUP6uchar4ii4Vec3S1_dPK5LightiPK3Trii --------------------------
	.section	.nv.constant0._Z9renderGPUP6uchar4ii4Vec3S1_dPK5LightiPK3Trii,"a",@progbits
	.sectionflags	@""
	.align	4
.nv.constant0._Z9renderGPUP6uchar4ii4Vec3S1_dPK5LightiPK3Trii:
	.zero		996


//--------------------- SYMBOLS --------------------------

	.type		.nv.reservedSmem.offset0,@object
	.size		.nv.reservedSmem.offset0,0x4
